//
// Generated by NVIDIA NVVM Compiler
//
// Compiler Build ID: CL-36424714
// Cuda compilation tools, release 13.0, V13.0.88
// Based on NVVM 20.0.0
//

.version 9.0
.target sm_100
.address_size 64

	// .globl	_Z23kMeansClusterAssignmentP5PointPiS0_ii
.extern .func  (.param .b64 func_retval0) malloc
(
	.param .b64 malloc_param_0
)
;
// _ZZ20kMeansCentroidUpdateP5PointPiS0_S1_iiE12s_datapoints has been demoted
// _ZZ20kMeansCentroidUpdateP5PointPiS0_S1_iiE12s_clust_assn has been demoted

.visible .entry _Z23kMeansClusterAssignmentP5PointPiS0_ii(
	.param .u64 .ptr .align 1 _Z23kMeansClusterAssignmentP5PointPiS0_ii_param_0,
	.param .u64 .ptr .align 1 _Z23kMeansClusterAssignmentP5PointPiS0_ii_param_1,
	.param .u64 .ptr .align 1 _Z23kMeansClusterAssignmentP5PointPiS0_ii_param_2,
	.param .u32 _Z23kMeansClusterAssignmentP5PointPiS0_ii_param_3,
	.param .u32 _Z23kMeansClusterAssignmentP5PointPiS0_ii_param_4
)
{
	.reg .pred 	%p<26>;
	.reg .b32 	%r<70>;
	.reg .b32 	%f<132>;
	.reg .b64 	%rd<21>;

	ld.param.u64 	%rd5, [_Z23kMeansClusterAssignmentP5PointPiS0_ii_param_0];
	ld.param.u64 	%rd6, [_Z23kMeansClusterAssignmentP5PointPiS0_ii_param_1];
	ld.param.u64 	%rd7, [_Z23kMeansClusterAssignmentP5PointPiS0_ii_param_2];
	ld.param.u32 	%r25, [_Z23kMeansClusterAssignmentP5PointPiS0_ii_param_3];
	ld.param.u32 	%r24, [_Z23kMeansClusterAssignmentP5PointPiS0_ii_param_4];
	cvta.to.global.u64 	%rd1, %rd7;
	mov.u32 	%r26, %ctaid.x;
	mov.u32 	%r27, %ntid.x;
	mov.u32 	%r28, %tid.x;
	mad.lo.s32 	%r1, %r26, %r27, %r28;
	setp.ge.s32 	%p1, %r1, %r25;
	@%p1 bra 	$L__BB0_14;
	setp.lt.s32 	%p2, %r24, 1;
	mov.b32 	%r69, 0;
	@%p2 bra 	$L__BB0_13;
	cvta.to.global.u64 	%rd8, %rd5;
	mul.wide.s32 	%rd9, %r1, 8;
	add.s64 	%rd10, %rd8, %rd9;
	ld.global.f32 	%f1, [%rd10];
	ld.global.f32 	%f2, [%rd10+4];
	and.b32  	%r2, %r24, 7;
	setp.lt.u32 	%p3, %r24, 8;
	mov.f32 	%f129, 0f7F800000;
	mov.b32 	%r64, 0;
	mov.u32 	%r69, %r64;
	@%p3 bra 	$L__BB0_5;
	and.b32  	%r64, %r24, 2147483640;
	add.s64 	%rd20, %rd1, 32;
	mov.f32 	%f129, 0f7F800000;
	mov.b32 	%r58, 0;
	mov.u32 	%r69, %r58;
$L__BB0_4:
	.pragma "nounroll";
	ld.global.f32 	%f12, [%rd20+-32];
	ld.global.f32 	%f13, [%rd20+-28];
	sub.f32 	%f14, %f1, %f12;
	sub.f32 	%f15, %f2, %f13;
	mul.f32 	%f16, %f15, %f15;
	fma.rn.f32 	%f17, %f14, %f14, %f16;
	sqrt.rn.f32 	%f18, %f17;
	setp.lt.f32 	%p4, %f18, %f129;
	selp.f32 	%f19, %f18, %f129, %p4;
	selp.b32 	%r33, %r58, %r69, %p4;
	ld.global.f32 	%f20, [%rd20+-24];
	ld.global.f32 	%f21, [%rd20+-20];
	sub.f32 	%f22, %f1, %f20;
	sub.f32 	%f23, %f2, %f21;
	mul.f32 	%f24, %f23, %f23;
	fma.rn.f32 	%f25, %f22, %f22, %f24;
	sqrt.rn.f32 	%f26, %f25;
	setp.lt.f32 	%p5, %f26, %f19;
	selp.f32 	%f27, %f26, %f19, %p5;
	add.s32 	%r34, %r58, 1;
	selp.b32 	%r35, %r34, %r33, %p5;
	ld.global.f32 	%f28, [%rd20+-16];
	ld.global.f32 	%f29, [%rd20+-12];
	sub.f32 	%f30, %f1, %f28;
	sub.f32 	%f31, %f2, %f29;
	mul.f32 	%f32, %f31, %f31;
	fma.rn.f32 	%f33, %f30, %f30, %f32;
	sqrt.rn.f32 	%f34, %f33;
	setp.lt.f32 	%p6, %f34, %f27;
	selp.f32 	%f35, %f34, %f27, %p6;
	add.s32 	%r36, %r58, 2;
	selp.b32 	%r37, %r36, %r35, %p6;
	ld.global.f32 	%f36, [%rd20+-8];
	ld.global.f32 	%f37, [%rd20+-4];
	sub.f32 	%f38, %f1, %f36;
	sub.f32 	%f39, %f2, %f37;
	mul.f32 	%f40, %f39, %f39;
	fma.rn.f32 	%f41, %f38, %f38, %f40;
	sqrt.rn.f32 	%f42, %f41;
	setp.lt.f32 	%p7, %f42, %f35;
	selp.f32 	%f43, %f42, %f35, %p7;
	add.s32 	%r38, %r58, 3;
	selp.b32 	%r39, %r38, %r37, %p7;
	ld.global.f32 	%f44, [%rd20];
	ld.global.f32 	%f45, [%rd20+4];
	sub.f32 	%f46, %f1, %f44;
	sub.f32 	%f47, %f2, %f45;
	mul.f32 	%f48, %f47, %f47;
	fma.rn.f32 	%f49, %f46, %f46, %f48;
	sqrt.rn.f32 	%f50, %f49;
	setp.lt.f32 	%p8, %f50, %f43;
	selp.f32 	%f51, %f50, %f43, %p8;
	add.s32 	%r40, %r58, 4;
	selp.b32 	%r41, %r40, %r39, %p8;
	ld.global.f32 	%f52, [%rd20+8];
	ld.global.f32 	%f53, [%rd20+12];
	sub.f32 	%f54, %f1, %f52;
	sub.f32 	%f55, %f2, %f53;
	mul.f32 	%f56, %f55, %f55;
	fma.rn.f32 	%f57, %f54, %f54, %f56;
	sqrt.rn.f32 	%f58, %f57;
	setp.lt.f32 	%p9, %f58, %f51;
	selp.f32 	%f59, %f58, %f51, %p9;
	add.s32 	%r42, %r58, 5;
	selp.b32 	%r43, %r42, %r41, %p9;
	ld.global.f32 	%f60, [%rd20+16];
	ld.global.f32 	%f61, [%rd20+20];
	sub.f32 	%f62, %f1, %f60;
	sub.f32 	%f63, %f2, %f61;
	mul.f32 	%f64, %f63, %f63;
	fma.rn.f32 	%f65, %f62, %f62, %f64;
	sqrt.rn.f32 	%f66, %f65;
	setp.lt.f32 	%p10, %f66, %f59;
	selp.f32 	%f67, %f66, %f59, %p10;
	add.s32 	%r44, %r58, 6;
	selp.b32 	%r45, %r44, %r43, %p10;
	ld.global.f32 	%f68, [%rd20+24];
	ld.global.f32 	%f69, [%rd20+28];
	sub.f32 	%f70, %f1, %f68;
	sub.f32 	%f71, %f2, %f69;
	mul.f32 	%f72, %f71, %f71;
	fma.rn.f32 	%f73, %f70, %f70, %f72;
	sqrt.rn.f32 	%f74, %f73;
	setp.lt.f32 	%p11, %f74, %f67;
	selp.f32 	%f129, %f74, %f67, %p11;
	add.s32 	%r46, %r58, 7;
	selp.b32 	%r69, %r46, %r45, %p11;
	add.s64 	%rd20, %rd20, 64;
	add.s32 	%r58, %r58, 8;
	setp.ne.s32 	%p12, %r58, %r64;
	@%p12 bra 	$L__BB0_4;
$L__BB0_5:
	setp.eq.s32 	%p13, %r2, 0;
	@%p13 bra 	$L__BB0_13;
	and.b32  	%r11, %r24, 3;
	setp.lt.u32 	%p14, %r2, 4;
	@%p14 bra 	$L__BB0_8;
	mul.wide.u32 	%rd11, %r64, 8;
	add.s64 	%rd12, %rd1, %rd11;
	ld.global.f32 	%f75, [%rd12];
	ld.global.f32 	%f76, [%rd12+4];
	sub.f32 	%f77, %f1, %f75;
	sub.f32 	%f78, %f2, %f76;
	mul.f32 	%f79, %f78, %f78;
	fma.rn.f32 	%f80, %f77, %f77, %f79;
	sqrt.rn.f32 	%f81, %f80;
	setp.lt.f32 	%p15, %f81, %f129;
	selp.f32 	%f82, %f81, %f129, %p15;
	selp.b32 	%r48, %r64, %r69, %p15;
	add.s32 	%r49, %r64, 1;
	ld.global.f32 	%f83, [%rd12+8];
	ld.global.f32 	%f84, [%rd12+12];
	sub.f32 	%f85, %f1, %f83;
	sub.f32 	%f86, %f2, %f84;
	mul.f32 	%f87, %f86, %f86;
	fma.rn.f32 	%f88, %f85, %f85, %f87;
	sqrt.rn.f32 	%f89, %f88;
	setp.lt.f32 	%p16, %f89, %f82;
	selp.f32 	%f90, %f89, %f82, %p16;
	selp.b32 	%r50, %r49, %r48, %p16;
	add.s32 	%r51, %r64, 2;
	ld.global.f32 	%f91, [%rd12+16];
	ld.global.f32 	%f92, [%rd12+20];
	sub.f32 	%f93, %f1, %f91;
	sub.f32 	%f94, %f2, %f92;
	mul.f32 	%f95, %f94, %f94;
	fma.rn.f32 	%f96, %f93, %f93, %f95;
	sqrt.rn.f32 	%f97, %f96;
	setp.lt.f32 	%p17, %f97, %f90;
	selp.f32 	%f98, %f97, %f90, %p17;
	selp.b32 	%r52, %r51, %r50, %p17;
	add.s32 	%r53, %r64, 3;
	ld.global.f32 	%f99, [%rd12+24];
	ld.global.f32 	%f100, [%rd12+28];
	sub.f32 	%f101, %f1, %f99;
	sub.f32 	%f102, %f2, %f100;
	mul.f32 	%f103, %f102, %f102;
	fma.rn.f32 	%f104, %f101, %f101, %f103;
	sqrt.rn.f32 	%f105, %f104;
	setp.lt.f32 	%p18, %f105, %f98;
	selp.f32 	%f129, %f105, %f98, %p18;
	selp.b32 	%r69, %r53, %r52, %p18;
	add.s32 	%r64, %r64, 4;
$L__BB0_8:
	setp.eq.s32 	%p19, %r11, 0;
	@%p19 bra 	$L__BB0_13;
	setp.eq.s32 	%p20, %r11, 1;
	@%p20 bra 	$L__BB0_11;
	mul.wide.u32 	%rd13, %r64, 8;
	add.s64 	%rd14, %rd1, %rd13;
	ld.global.f32 	%f106, [%rd14];
	ld.global.f32 	%f107, [%rd14+4];
	sub.f32 	%f108, %f1, %f106;
	sub.f32 	%f109, %f2, %f107;
	mul.f32 	%f110, %f109, %f109;
	fma.rn.f32 	%f111, %f108, %f108, %f110;
	sqrt.rn.f32 	%f112, %f111;
	setp.lt.f32 	%p21, %f112, %f129;
	selp.f32 	%f113, %f112, %f129, %p21;
	selp.b32 	%r55, %r64, %r69, %p21;
	add.s32 	%r56, %r64, 1;
	ld.global.f32 	%f114, [%rd14+8];
	ld.global.f32 	%f115, [%rd14+12];
	sub.f32 	%f116, %f1, %f114;
	sub.f32 	%f117, %f2, %f115;
	mul.f32 	%f118, %f117, %f117;
	fma.rn.f32 	%f119, %f116, %f116, %f118;
	sqrt.rn.f32 	%f120, %f119;
	setp.lt.f32 	%p22, %f120, %f113;
	selp.f32 	%f129, %f120, %f113, %p22;
	selp.b32 	%r69, %r56, %r55, %p22;
	add.s32 	%r64, %r64, 2;
$L__BB0_11:
	and.b32  	%r57, %r24, 1;
	setp.eq.b32 	%p23, %r57, 1;
	not.pred 	%p24, %p23;
	@%p24 bra 	$L__BB0_13;
	mul.wide.u32 	%rd15, %r64, 8;
	add.s64 	%rd16, %rd1, %rd15;
	ld.global.f32 	%f121, [%rd16];
	ld.global.f32 	%f122, [%rd16+4];
	sub.f32 	%f123, %f1, %f121;
	sub.f32 	%f124, %f2, %f122;
	mul.f32 	%f125, %f124, %f124;
	fma.rn.f32 	%f126, %f123, %f123, %f125;
	sqrt.rn.f32 	%f127, %f126;
	setp.lt.f32 	%p25, %f127, %f129;
	selp.b32 	%r69, %r64, %r69, %p25;
$L__BB0_13:
	cvta.to.global.u64 	%rd17, %rd6;
	mul.wide.s32 	%rd18, %r1, 4;
	add.s64 	%rd19, %rd17, %rd18;
	st.global.u32 	[%rd19], %r69;
$L__BB0_14:
	ret;

}
	// .globl	_Z20kMeansCentroidUpdateP5PointPiS0_S1_ii
.visible .entry _Z20kMeansCentroidUpdateP5PointPiS0_S1_ii(
	.param .u64 .ptr .align 1 _Z20kMeansCentroidUpdateP5PointPiS0_S1_ii_param_0,
	.param .u64 .ptr .align 1 _Z20kMeansCentroidUpdateP5PointPiS0_S1_ii_param_1,
	.param .u64 .ptr .align 1 _Z20kMeansCentroidUpdateP5PointPiS0_S1_ii_param_2,
	.param .u64 .ptr .align 1 _Z20kMeansCentroidUpdateP5PointPiS0_S1_ii_param_3,
	.param .u32 _Z20kMeansCentroidUpdateP5PointPiS0_S1_ii_param_4,
	.param .u32 _Z20kMeansCentroidUpdateP5PointPiS0_S1_ii_param_5
)
{
	.reg .pred 	%p<17>;
	.reg .b32 	%r<129>;
	.reg .b32 	%f<99>;
	.reg .b64 	%rd<85>;
	// demoted variable
	.shared .align 4 .b8 _ZZ20kMeansCentroidUpdateP5PointPiS0_S1_iiE12s_datapoints[2048];
	// demoted variable
	.shared .align 4 .b8 _ZZ20kMeansCentroidUpdateP5PointPiS0_S1_iiE12s_clust_assn[1024];
	ld.param.u64 	%rd19, [_Z20kMeansCentroidUpdateP5PointPiS0_S1_ii_param_0];
	ld.param.u64 	%rd20, [_Z20kMeansCentroidUpdateP5PointPiS0_S1_ii_param_1];
	ld.param.u64 	%rd21, [_Z20kMeansCentroidUpdateP5PointPiS0_S1_ii_param_2];
	ld.param.u64 	%rd22, [_Z20kMeansCentroidUpdateP5PointPiS0_S1_ii_param_3];
	ld.param.u32 	%r36, [_Z20kMeansCentroidUpdateP5PointPiS0_S1_ii_param_4];
	cvta.to.global.u64 	%rd1, %rd22;
	cvta.to.global.u64 	%rd2, %rd21;
	mov.u32 	%r37, %ctaid.x;
	mov.u32 	%r1, %ntid.x;
	mov.u32 	%r2, %tid.x;
	mad.lo.s32 	%r3, %r37, %r1, %r2;
	setp.ge.s32 	%p1, %r3, %r36;
	@%p1 bra 	$L__BB1_22;
	cvta.to.global.u64 	%rd23, %rd19;
	cvta.to.global.u64 	%rd24, %rd20;
	shl.b32 	%r38, %r2, 3;
	mov.u32 	%r39, _ZZ20kMeansCentroidUpdateP5PointPiS0_S1_iiE12s_datapoints;
	add.s32 	%r40, %r39, %r38;
	mul.wide.s32 	%rd25, %r3, 8;
	add.s64 	%rd26, %rd23, %rd25;
	ld.global.f32 	%f1, [%rd26];
	ld.global.f32 	%f2, [%rd26+4];
	st.shared.f32 	[%r40], %f1;
	st.shared.f32 	[%r40+4], %f2;
	mul.wide.s32 	%rd27, %r3, 4;
	add.s64 	%rd28, %rd24, %rd27;
	ld.global.u32 	%r41, [%rd28];
	shl.b32 	%r42, %r2, 2;
	mov.u32 	%r43, _ZZ20kMeansCentroidUpdateP5PointPiS0_S1_iiE12s_clust_assn;
	add.s32 	%r44, %r43, %r42;
	st.shared.u32 	[%r44], %r41;
	bar.sync 	0;
	setp.ne.s32 	%p2, %r2, 0;
	@%p2 bra 	$L__BB1_20;
	ld.param.u32 	%r109, [_Z20kMeansCentroidUpdateP5PointPiS0_S1_ii_param_5];
	mul.wide.s32 	%rd29, %r109, 8;
	{ // callseq 0, 0
	.param .b64 param0;
	st.param.b64 	[param0], %rd29;
	.param .b64 retval0;
	call.uni (retval0), 
	malloc, 
	(
	param0
	);
	ld.param.b64 	%rd30, [retval0];
	} // callseq 0
	mul.wide.s32 	%rd31, %r109, 4;
	{ // callseq 1, 0
	.param .b64 param0;
	st.param.b64 	[param0], %rd31;
	.param .b64 retval0;
	call.uni (retval0), 
	malloc, 
	(
	param0
	);
	ld.param.b64 	%rd32, [retval0];
	} // callseq 1
	and.b32  	%r4, %r1, 3;
	setp.lt.u32 	%p3, %r1, 4;
	mov.b32 	%r118, 0;
	@%p3 bra 	$L__BB1_5;
	and.b32  	%r118, %r1, 2044;
	add.s32 	%r123, %r43, 8;
	add.s32 	%r122, %r39, 16;
	and.b32  	%r50, %r1, -4;
	neg.s32 	%r124, %r50;
$L__BB1_4:
	ld.shared.u32 	%r51, [%r123+-8];
	ld.shared.f32 	%f3, [%r122+-16];
	mul.wide.s32 	%rd33, %r51, 8;
	add.s64 	%rd34, %rd30, %rd33;
	ld.f32 	%f4, [%rd34];
	add.f32 	%f5, %f3, %f4;
	st.f32 	[%rd34], %f5;
	ld.shared.f32 	%f6, [%r122+-12];
	ld.f32 	%f7, [%rd34+4];
	add.f32 	%f8, %f6, %f7;
	st.f32 	[%rd34+4], %f8;
	mul.wide.s32 	%rd35, %r51, 4;
	add.s64 	%rd36, %rd32, %rd35;
	ld.u32 	%r52, [%rd36];
	add.s32 	%r53, %r52, 1;
	st.u32 	[%rd36], %r53;
	ld.shared.u32 	%r54, [%r123+-4];
	ld.shared.f32 	%f9, [%r122+-8];
	mul.wide.s32 	%rd37, %r54, 8;
	add.s64 	%rd38, %rd30, %rd37;
	ld.f32 	%f10, [%rd38];
	add.f32 	%f11, %f9, %f10;
	st.f32 	[%rd38], %f11;
	ld.shared.f32 	%f12, [%r122+-4];
	ld.f32 	%f13, [%rd38+4];
	add.f32 	%f14, %f12, %f13;
	st.f32 	[%rd38+4], %f14;
	mul.wide.s32 	%rd39, %r54, 4;
	add.s64 	%rd40, %rd32, %rd39;
	ld.u32 	%r55, [%rd40];
	add.s32 	%r56, %r55, 1;
	st.u32 	[%rd40], %r56;
	ld.shared.u32 	%r57, [%r123];
	ld.shared.f32 	%f15, [%r122];
	mul.wide.s32 	%rd41, %r57, 8;
	add.s64 	%rd42, %rd30, %rd41;
	ld.f32 	%f16, [%rd42];
	add.f32 	%f17, %f15, %f16;
	st.f32 	[%rd42], %f17;
	ld.shared.f32 	%f18, [%r122+4];
	ld.f32 	%f19, [%rd42+4];
	add.f32 	%f20, %f18, %f19;
	st.f32 	[%rd42+4], %f20;
	mul.wide.s32 	%rd43, %r57, 4;
	add.s64 	%rd44, %rd32, %rd43;
	ld.u32 	%r58, [%rd44];
	add.s32 	%r59, %r58, 1;
	st.u32 	[%rd44], %r59;
	ld.shared.u32 	%r60, [%r123+4];
	ld.shared.f32 	%f21, [%r122+8];
	mul.wide.s32 	%rd45, %r60, 8;
	add.s64 	%rd46, %rd30, %rd45;
	ld.f32 	%f22, [%rd46];
	add.f32 	%f23, %f21, %f22;
	st.f32 	[%rd46], %f23;
	ld.shared.f32 	%f24, [%r122+12];
	ld.f32 	%f25, [%rd46+4];
	add.f32 	%f26, %f24, %f25;
	st.f32 	[%rd46+4], %f26;
	mul.wide.s32 	%rd47, %r60, 4;
	add.s64 	%rd48, %rd32, %rd47;
	ld.u32 	%r61, [%rd48];
	add.s32 	%r62, %r61, 1;
	st.u32 	[%rd48], %r62;
	add.s32 	%r124, %r124, 4;
	add.s32 	%r123, %r123, 16;
	add.s32 	%r122, %r122, 32;
	setp.eq.s32 	%p4, %r124, 0;
	@%p4 bra 	$L__BB1_5;
	bra.uni 	$L__BB1_4;
$L__BB1_5:
	setp.eq.s32 	%p5, %r4, 0;
	@%p5 bra 	$L__BB1_8;
	shl.b32 	%r63, %r118, 3;
	add.s32 	%r65, %r63, %r39;
	add.s32 	%r121, %r65, 4;
	shl.b32 	%r66, %r118, 2;
	add.s32 	%r120, %r43, %r66;
	neg.s32 	%r119, %r4;
$L__BB1_7:
	.pragma "nounroll";
	ld.shared.u32 	%r68, [%r120];
	ld.shared.f32 	%f27, [%r121+-4];
	mul.wide.s32 	%rd49, %r68, 8;
	add.s64 	%rd50, %rd30, %rd49;
	ld.f32 	%f28, [%rd50];
	add.f32 	%f29, %f27, %f28;
	st.f32 	[%rd50], %f29;
	ld.shared.f32 	%f30, [%r121];
	ld.f32 	%f31, [%rd50+4];
	add.f32 	%f32, %f30, %f31;
	st.f32 	[%rd50+4], %f32;
	mul.wide.s32 	%rd51, %r68, 4;
	add.s64 	%rd52, %rd32, %rd51;
	ld.u32 	%r69, [%rd52];
	add.s32 	%r70, %r69, 1;
	st.u32 	[%rd52], %r70;
	add.s32 	%r121, %r121, 8;
	add.s32 	%r120, %r120, 4;
	add.s32 	%r119, %r119, 1;
	setp.ne.s32 	%p6, %r119, 0;
	@%p6 bra 	$L__BB1_7;
$L__BB1_8:
	ld.param.u32 	%r110, [_Z20kMeansCentroidUpdateP5PointPiS0_S1_ii_param_5];
	setp.lt.s32 	%p7, %r110, 1;
	@%p7 bra 	$L__BB1_20;
	ld.param.u32 	%r111, [_Z20kMeansCentroidUpdateP5PointPiS0_S1_ii_param_5];
	setp.lt.u32 	%p8, %r111, 8;
	mov.b32 	%r127, 0;
	@%p8 bra 	$L__BB1_12;
	ld.param.u32 	%r112, [_Z20kMeansCentroidUpdateP5PointPiS0_S1_ii_param_5];
	and.b32  	%r72, %r112, 2147483640;
	neg.s32 	%r125, %r72;
	add.s64 	%rd84, %rd30, 32;
	add.s64 	%rd83, %rd32, 16;
	add.s64 	%rd82, %rd2, 32;
	add.s64 	%rd81, %rd1, 16;
$L__BB1_11:
	.pragma "nounroll";
	ld.param.u32 	%r113, [_Z20kMeansCentroidUpdateP5PointPiS0_S1_ii_param_5];
	and.b32  	%r127, %r113, 2147483640;
	ld.f32 	%f33, [%rd84+-32];
	atom.global.add.f32 	%f34, [%rd82+-32], %f33;
	ld.f32 	%f35, [%rd84+-28];
	atom.global.add.f32 	%f36, [%rd82+-28], %f35;
	ld.u32 	%r73, [%rd83+-16];
	atom.global.add.u32 	%r74, [%rd81+-16], %r73;
	ld.f32 	%f37, [%rd84+-24];
	atom.global.add.f32 	%f38, [%rd82+-24], %f37;
	ld.f32 	%f39, [%rd84+-20];
	atom.global.add.f32 	%f40, [%rd82+-20], %f39;
	ld.u32 	%r75, [%rd83+-12];
	atom.global.add.u32 	%r76, [%rd81+-12], %r75;
	ld.f32 	%f41, [%rd84+-16];
	atom.global.add.f32 	%f42, [%rd82+-16], %f41;
	ld.f32 	%f43, [%rd84+-12];
	atom.global.add.f32 	%f44, [%rd82+-12], %f43;
	ld.u32 	%r77, [%rd83+-8];
	atom.global.add.u32 	%r78, [%rd81+-8], %r77;
	ld.f32 	%f45, [%rd84+-8];
	atom.global.add.f32 	%f46, [%rd82+-8], %f45;
	ld.f32 	%f47, [%rd84+-4];
	atom.global.add.f32 	%f48, [%rd82+-4], %f47;
	ld.u32 	%r79, [%rd83+-4];
	atom.global.add.u32 	%r80, [%rd81+-4], %r79;
	ld.f32 	%f49, [%rd84];
	atom.global.add.f32 	%f50, [%rd82], %f49;
	ld.f32 	%f51, [%rd84+4];
	atom.global.add.f32 	%f52, [%rd82+4], %f51;
	ld.u32 	%r81, [%rd83];
	atom.global.add.u32 	%r82, [%rd81], %r81;
	ld.f32 	%f53, [%rd84+8];
	atom.global.add.f32 	%f54, [%rd82+8], %f53;
	ld.f32 	%f55, [%rd84+12];
	atom.global.add.f32 	%f56, [%rd82+12], %f55;
	ld.u32 	%r83, [%rd83+4];
	atom.global.add.u32 	%r84, [%rd81+4], %r83;
	ld.f32 	%f57, [%rd84+16];
	atom.global.add.f32 	%f58, [%rd82+16], %f57;
	ld.f32 	%f59, [%rd84+20];
	atom.global.add.f32 	%f60, [%rd82+20], %f59;
	ld.u32 	%r85, [%rd83+8];
	atom.global.add.u32 	%r86, [%rd81+8], %r85;
	ld.f32 	%f61, [%rd84+24];
	atom.global.add.f32 	%f62, [%rd82+24], %f61;
	ld.f32 	%f63, [%rd84+28];
	atom.global.add.f32 	%f64, [%rd82+28], %f63;
	ld.u32 	%r87, [%rd83+12];
	atom.global.add.u32 	%r88, [%rd81+12], %r87;
	add.s32 	%r125, %r125, 8;
	add.s64 	%rd84, %rd84, 64;
	add.s64 	%rd83, %rd83, 32;
	add.s64 	%rd82, %rd82, 64;
	add.s64 	%rd81, %rd81, 32;
	setp.ne.s32 	%p9, %r125, 0;
	@%p9 bra 	$L__BB1_11;
$L__BB1_12:
	ld.param.u32 	%r114, [_Z20kMeansCentroidUpdateP5PointPiS0_S1_ii_param_5];
	and.b32  	%r28, %r114, 7;
	setp.eq.s32 	%p10, %r28, 0;
	@%p10 bra 	$L__BB1_20;
	ld.param.u32 	%r115, [_Z20kMeansCentroidUpdateP5PointPiS0_S1_ii_param_5];
	ld.param.u64 	%rd79, [_Z20kMeansCentroidUpdateP5PointPiS0_S1_ii_param_3];
	ld.param.u64 	%rd77, [_Z20kMeansCentroidUpdateP5PointPiS0_S1_ii_param_2];
	cvta.to.global.u64 	%rd17, %rd79;
	cvta.to.global.u64 	%rd18, %rd77;
	and.b32  	%r29, %r115, 3;
	setp.lt.u32 	%p11, %r28, 4;
	@%p11 bra 	$L__BB1_15;
	mul.wide.u32 	%rd53, %r127, 8;
	add.s64 	%rd54, %rd18, %rd53;
	add.s64 	%rd55, %rd30, %rd53;
	ld.f32 	%f65, [%rd55];
	atom.global.add.f32 	%f66, [%rd54], %f65;
	ld.f32 	%f67, [%rd55+4];
	atom.global.add.f32 	%f68, [%rd54+4], %f67;
	mul.wide.u32 	%rd56, %r127, 4;
	add.s64 	%rd57, %rd17, %rd56;
	add.s64 	%rd58, %rd32, %rd56;
	ld.u32 	%r89, [%rd58];
	atom.global.add.u32 	%r90, [%rd57], %r89;
	ld.f32 	%f69, [%rd55+8];
	atom.global.add.f32 	%f70, [%rd54+8], %f69;
	ld.f32 	%f71, [%rd55+12];
	atom.global.add.f32 	%f72, [%rd54+12], %f71;
	ld.u32 	%r91, [%rd58+4];
	atom.global.add.u32 	%r92, [%rd57+4], %r91;
	ld.f32 	%f73, [%rd55+16];
	atom.global.add.f32 	%f74, [%rd54+16], %f73;
	ld.f32 	%f75, [%rd55+20];
	atom.global.add.f32 	%f76, [%rd54+20], %f75;
	ld.u32 	%r93, [%rd58+8];
	atom.global.add.u32 	%r94, [%rd57+8], %r93;
	ld.f32 	%f77, [%rd55+24];
	atom.global.add.f32 	%f78, [%rd54+24], %f77;
	ld.f32 	%f79, [%rd55+28];
	atom.global.add.f32 	%f80, [%rd54+28], %f79;
	ld.u32 	%r95, [%rd58+12];
	atom.global.add.u32 	%r96, [%rd57+12], %r95;
	add.s32 	%r127, %r127, 4;
$L__BB1_15:
	setp.eq.s32 	%p12, %r29, 0;
	@%p12 bra 	$L__BB1_20;
	setp.eq.s32 	%p13, %r29, 1;
	@%p13 bra 	$L__BB1_18;
	mul.wide.u32 	%rd59, %r127, 8;
	add.s64 	%rd60, %rd18, %rd59;
	add.s64 	%rd61, %rd30, %rd59;
	ld.f32 	%f81, [%rd61];
	atom.global.add.f32 	%f82, [%rd60], %f81;
	ld.f32 	%f83, [%rd61+4];
	atom.global.add.f32 	%f84, [%rd60+4], %f83;
	mul.wide.u32 	%rd62, %r127, 4;
	add.s64 	%rd63, %rd17, %rd62;
	add.s64 	%rd64, %rd32, %rd62;
	ld.u32 	%r97, [%rd64];
	atom.global.add.u32 	%r98, [%rd63], %r97;
	ld.f32 	%f85, [%rd61+8];
	atom.global.add.f32 	%f86, [%rd60+8], %f85;
	ld.f32 	%f87, [%rd61+12];
	atom.global.add.f32 	%f88, [%rd60+12], %f87;
	ld.u32 	%r99, [%rd64+4];
	atom.global.add.u32 	%r100, [%rd63+4], %r99;
	add.s32 	%r127, %r127, 2;
$L__BB1_18:
	ld.param.u32 	%r116, [_Z20kMeansCentroidUpdateP5PointPiS0_S1_ii_param_5];
	and.b32  	%r101, %r116, 1;
	setp.eq.b32 	%p14, %r101, 1;
	not.pred 	%p15, %p14;
	@%p15 bra 	$L__BB1_20;
	mul.wide.u32 	%rd65, %r127, 8;
	add.s64 	%rd66, %rd18, %rd65;
	add.s64 	%rd67, %rd30, %rd65;
	ld.f32 	%f89, [%rd67];
	atom.global.add.f32 	%f90, [%rd66], %f89;
	ld.f32 	%f91, [%rd67+4];
	atom.global.add.f32 	%f92, [%rd66+4], %f91;
	mul.wide.u32 	%rd68, %r127, 4;
	add.s64 	%rd69, %rd17, %rd68;
	add.s64 	%rd70, %rd32, %rd68;
	ld.u32 	%r102, [%rd70];
	atom.global.add.u32 	%r103, [%rd69], %r102;
$L__BB1_20:
	ld.param.u32 	%r117, [_Z20kMeansCentroidUpdateP5PointPiS0_S1_ii_param_5];
	bar.sync 	0;
	mov.u32 	%r104, %ctaid.x;
	mov.u32 	%r105, %ntid.x;
	mov.u32 	%r106, %tid.x;
	mad.lo.s32 	%r34, %r104, %r105, %r106;
	setp.ge.s32 	%p16, %r34, %r117;
	@%p16 bra 	$L__BB1_22;
	ld.param.u64 	%rd80, [_Z20kMeansCentroidUpdateP5PointPiS0_S1_ii_param_3];
	ld.param.u64 	%rd78, [_Z20kMeansCentroidUpdateP5PointPiS0_S1_ii_param_2];
	cvta.to.global.u64 	%rd71, %rd78;
	mul.wide.s32 	%rd72, %r34, 8;
	add.s64 	%rd73, %rd71, %rd72;
	ld.global.f32 	%f93, [%rd73];
	cvta.to.global.u64 	%rd74, %rd80;
	mul.wide.s32 	%rd75, %r34, 4;
	add.s64 	%rd76, %rd74, %rd75;
	ld.global.u32 	%r107, [%rd76];
	cvt.rn.f32.s32 	%f94, %r107;
	div.rn.f32 	%f95, %f93, %f94;
	st.global.f32 	[%rd73], %f95;
	ld.global.f32 	%f96, [%rd73+4];
	ld.global.u32 	%r108, [%rd76];
	cvt.rn.f32.s32 	%f97, %r108;
	div.rn.f32 	%f98, %f96, %f97;
	st.global.f32 	[%rd73+4], %f98;
$L__BB1_22:
	ret;

}


// ===== COMPILED SASS (sm_100) =====

	.target	sm_100

	.elftype	@"ET_EXEC"


//--------------------- .note.nv.tkinfo           --------------------------
	.section	.note.nv.tkinfo,"",@"SHT_NOTE"
	.sectionflags	@"SHF_NOTE_NV_TKINFO"
	.tkinfo
        /*0018*/ 	.word	0x00000002
        /*0030*/ 	.string	""
        /*0030*/ 	.string	"ptxas"
        /*0030*/ 	.string	"Cuda compilation tools, release 13.0, V13.0.88"
        /*0030*/ 	.string	"Build cuda_13.0.r13.0/compiler.36424714_0"
        /*0030*/ 	.string	"-arch sm_100 -m 64 "



//--------------------- .note.nv.cuinfo           --------------------------
	.section	.note.nv.cuinfo,"",@"SHT_NOTE"
	.sectionflags	@"SHF_NOTE_NV_CUINFO"
        /*0018*/ 	.short	0x0002
        /*001a*/ 	.short	0x0064
        /*001c*/ 	.short	0x0082
	.zero		2


//--------------------- .nv.info                  --------------------------
	.section	.nv.info,"",@"SHT_CUDA_INFO"
	.align	4


	//----- nvinfo : EIATTR_REGCOUNT
	.align		4
        /*0000*/ 	.byte	0x04, 0x2f
        /*0002*/ 	.short	(.L_1 - .L_0)
	.align		4
.L_0:
        /*0004*/ 	.word	index@(_Z23kMeansClusterAssignmentP5PointPiS0_ii)
        /*0008*/ 	.word	0x00000015


	//----- nvinfo : EIATTR_FRAME_SIZE
	.align		4
.L_1:
        /*000c*/ 	.byte	0x04, 0x11
        /*000e*/ 	.short	(.L_3 - .L_2)
	.align		4
.L_2:
        /*0010*/ 	.word	index@($__internal_1_$__cuda_sm20_sqrt_rn_f32_slowpath)
        /*0014*/ 	.word	0x00000000


	//----- nvinfo : EIATTR_FRAME_SIZE
	.align		4
.L_3:
        /*0018*/ 	.byte	0x04, 0x11
        /*001a*/ 	.short	(.L_5 - .L_4)
	.align		4
.L_4:
        /*001c*/ 	.word	index@(_Z23kMeansClusterAssignmentP5PointPiS0_ii)
        /*0020*/ 	.word	0x00000000


	//----- nvinfo : EIATTR_REGCOUNT
	.align		4
.L_5:
        /*0024*/ 	.byte	0x04, 0x2f
        /*0026*/ 	.short	(.L_7 - .L_6)
	.align		4
.L_6:
        /*0028*/ 	.word	index@(_Z20kMeansCentroidUpdateP5PointPiS0_S1_ii)
        /*002c*/ 	.word	0x0000001e


	//----- nvinfo : EIATTR_FRAME_SIZE
	.align		4
.L_7:
        /*0030*/ 	.byte	0x04, 0x11
        /*0032*/ 	.short	(.L_9 - .L_8)
	.align		4
.L_8:
        /*0034*/ 	.word	index@($__internal_0_$__cuda_sm3x_div_rn_noftz_f32_slowpath)
        /*0038*/ 	.word	0x00000000


	//----- nvinfo : EIATTR_FRAME_SIZE
	.align		4
.L_9:
        /*003c*/ 	.byte	0x04, 0x11
        /*003e*/ 	.short	(.L_11 - .L_10)
	.align		4
.L_10:
        /*0040*/ 	.word	index@(_Z20kMeansCentroidUpdateP5PointPiS0_S1_ii)
        /*0044*/ 	.word	0x00000000


	//----- nvinfo : EIATTR_MIN_STACK_SIZE
	.align		4
.L_11:
        /*0048*/ 	.byte	0x04, 0x12
        /*004a*/ 	.short	(.L_13 - .L_12)
	.align		4
.L_12:
        /*004c*/ 	.word	index@(_Z20kMeansCentroidUpdateP5PointPiS0_S1_ii)
        /*0050*/ 	.word	0x00000000


	//----- nvinfo : EIATTR_MIN_STACK_SIZE
	.align		4
.L_13:
        /*0054*/ 	.byte	0x04, 0x12
        /*0056*/ 	.short	(.L_15 - .L_14)
	.align		4
.L_14:
        /*0058*/ 	.word	index@(_Z23kMeansClusterAssignmentP5PointPiS0_ii)
        /*005c*/ 	.word	0x00000000
.L_15:


//--------------------- .nv.compat                --------------------------
	.section	.nv.compat,"",@"SHT_CUDA_COMPAT_INFO"
	.align	4
        /*0000*/ 	.byte	0x02, 0x09, 0x00, 0x00, 0x02, 0x02, 0x01, 0x00, 0x02, 0x05, 0x05, 0x00, 0x03, 0x07, 0x01, 0x01
        /*0010*/ 	.byte	0x02, 0x03, 0x00, 0x00, 0x02, 0x06, 0x01, 0x00, 0x04, 0x0b, 0x08, 0x00, 0x01, 0x00, 0x00, 0x00
        /*0020*/ 	.byte	0x00, 0x00, 0x00, 0x00


//--------------------- .nv.info._Z20kMeansCentroidUpdateP5PointPiS0_S1_ii --------------------------
	.section	.nv.info._Z20kMeansCentroidUpdateP5PointPiS0_S1_ii,"",@"SHT_CUDA_INFO"
	.sectionflags	@""
	.align	4


	//----- nvinfo : EIATTR_CUDA_API_VERSION
	.align		4
        /*0000*/ 	.byte	0x04, 0x37
        /*0002*/ 	.short	(.L_17 - .L_16)
.L_16:
        /*0004*/ 	.word	0x00000082


	//----- nvinfo : EIATTR_KPARAM_INFO
	.align		4
.L_17:
        /*0008*/ 	.byte	0x04, 0x17
        /*000a*/ 	.short	(.L_19 - .L_18)
.L_18:
        /*000c*/ 	.word	0x00000000
        /*0010*/ 	.short	0x0005
        /*0012*/ 	.short	0x0024
        /*0014*/ 	.byte	0x00, 0xf0, 0x11, 0x00


	//----- nvinfo : EIATTR_KPARAM_INFO
	.align		4
.L_19:
        /*0018*/ 	.byte	0x04, 0x17
        /*001a*/ 	.short	(.L_21 - .L_20)
.L_20:
        /*001c*/ 	.word	0x00000000
        /*0020*/ 	.short	0x0004
        /*0022*/ 	.short	0x0020
        /*0024*/ 	.byte	0x00, 0xf0, 0x11, 0x00


	//----- nvinfo : EIATTR_KPARAM_INFO
	.align		4
.L_21:
        /*0028*/ 	.byte	0x04, 0x17
        /*002a*/ 	.short	(.L_23 - .L_22)
.L_22:
        /*002c*/ 	.word	0x00000000
        /*0030*/ 	.short	0x0003
        /*0032*/ 	.short	0x0018
        /*0034*/ 	.byte	0x00, 0xf5, 0x21, 0x00


	//----- nvinfo : EIATTR_KPARAM_INFO
	.align		4
.L_23:
        /*0038*/ 	.byte	0x04, 0x17
        /*003a*/ 	.short	(.L_25 - .L_24)
.L_24:
        /*003c*/ 	.word	0x00000000
        /*0040*/ 	.short	0x0002
        /*0042*/ 	.short	0x0010
        /*0044*/ 	.byte	0x00, 0xf5, 0x21, 0x00


	//----- nvinfo : EIATTR_KPARAM_INFO
	.align		4
.L_25:
        /*0048*/ 	.byte	0x04, 0x17
        /*004a*/ 	.short	(.L_27 - .L_26)
.L_26:
        /*004c*/ 	.word	0x00000000
        /*0050*/ 	.short	0x0001
        /*0052*/ 	.short	0x0008
        /*0054*/ 	.byte	0x00, 0xf5, 0x21, 0x00


	//----- nvinfo : EIATTR_KPARAM_INFO
	.align		4
.L_27:
        /*0058*/ 	.byte	0x04, 0x17
        /*005a*/ 	.short	(.L_29 - .L_28)
.L_28:
        /*005c*/ 	.word	0x00000000
        /*0060*/ 	.short	0x0000
        /*0062*/ 	.short	0x0000
        /*0064*/ 	.byte	0x00, 0xf5, 0x21, 0x00


	//----- nvinfo : EIATTR_SPARSE_MMA_MASK
	.align		4
.L_29:
        /*0068*/ 	.byte	0x03, 0x50
        /*006a*/ 	.short	0x0000


	//----- nvinfo : EIATTR_MAXREG_COUNT
	.align		4
        /*006c*/ 	.byte	0x03, 0x1b
        /*006e*/ 	.short	0x00ff


	//----- nvinfo : EIATTR_NUM_BARRIERS
	.align		4
        /*0070*/ 	.byte	0x02, 0x4c
        /*0072*/ 	.byte	0x01
	.zero		1


	//----- nvinfo : EIATTR_EXTERNS
	.align		4
        /*0074*/ 	.byte	0x04, 0x0f
        /*0076*/ 	.short	(.L_31 - .L_30)


	//   ....[0]....
	.align		4
.L_30:
        /*0078*/ 	.word	index@(malloc)


	//----- nvinfo : EIATTR_MERCURY_ISA_VERSION
	.align		4
.L_31:
        /*007c*/ 	.byte	0x03, 0x5f
        /*007e*/ 	.short	0x0101


	//----- nvinfo : EIATTR_VRC_CTA_INIT_COUNT
	.align		4
        /*0080*/ 	.byte	0x02, 0x4a
	.zero		1
	.zero		1


	//----- nvinfo : EIATTR_SYSCALL_OFFSETS
	.align		4
        /*0084*/ 	.byte	0x04, 0x46
        /*0086*/ 	.short	(.L_33 - .L_32)


	//   ....[0]....
.L_32:
        /*0088*/ 	.word	0x00000260


	//   ....[1]....
        /*008c*/ 	.word	0x00000330


	//----- nvinfo : EIATTR_EXIT_INSTR_OFFSETS
	.align		4
.L_33:
        /*0090*/ 	.byte	0x04, 0x1c
        /*0092*/ 	.short	(.L_35 - .L_34)


	//   ....[0]....
.L_34:
        /*0094*/ 	.word	0x00000070


	//   ....[1]....
        /*0098*/ 	.word	0x00001440


	//   ....[2]....
        /*009c*/ 	.word	0x000016b0


	//----- nvinfo : EIATTR_CRS_STACK_SIZE
	.align		4
.L_35:
        /*00a0*/ 	.byte	0x04, 0x1e
        /*00a2*/ 	.short	(.L_37 - .L_36)
.L_36:
        /*00a4*/ 	.word	0x00000000


	//----- nvinfo : EIATTR_CBANK_PARAM_SIZE
	.align		4
.L_37:
        /*00a8*/ 	.byte	0x03, 0x19
        /*00aa*/ 	.short	0x0028


	//----- nvinfo : EIATTR_PARAM_CBANK
	.align		4
        /*00ac*/ 	.byte	0x04, 0x0a
        /*00ae*/ 	.short	(.L_39 - .L_38)
	.align		4
.L_38:
        /*00b0*/ 	.word	index@(.nv.constant0._Z20kMeansCentroidUpdateP5PointPiS0_S1_ii)
        /*00b4*/ 	.short	0x0380
        /*00b6*/ 	.short	0x0028


	//----- nvinfo : EIATTR_SW_WAR
	.align		4
.L_39:
        /*00b8*/ 	.byte	0x04, 0x36
        /*00ba*/ 	.short	(.L_41 - .L_40)
.L_40:
        /*00bc*/ 	.word	0x00000008
.L_41:


//--------------------- .nv.info._Z23kMeansClusterAssignmentP5PointPiS0_ii --------------------------
	.section	.nv.info._Z23kMeansClusterAssignmentP5PointPiS0_ii,"",@"SHT_CUDA_INFO"
	.sectionflags	@""
	.align	4


	//----- nvinfo : EIATTR_CUDA_API_VERSION
	.align		4
        /*0000*/ 	.byte	0x04, 0x37
        /*0002*/ 	.short	(.L_43 - .L_42)
.L_42:
        /*0004*/ 	.word	0x00000082


	//----- nvinfo : EIATTR_KPARAM_INFO
	.align		4
.L_43:
        /*0008*/ 	.byte	0x04, 0x17
        /*000a*/ 	.short	(.L_45 - .L_44)
.L_44:
        /*000c*/ 	.word	0x00000000
        /*0010*/ 	.short	0x0004
        /*0012*/ 	.short	0x001c
        /*0014*/ 	.byte	0x00, 0xf0, 0x11, 0x00


	//----- nvinfo : EIATTR_KPARAM_INFO
	.align		4
.L_45:
        /*0018*/ 	.byte	0x04, 0x17
        /*001a*/ 	.short	(.L_47 - .L_46)
.L_46:
        /*001c*/ 	.word	0x00000000
        /*0020*/ 	.short	0x0003
        /*0022*/ 	.short	0x0018
        /*0024*/ 	.byte	0x00, 0xf0, 0x11, 0x00


	//----- nvinfo : EIATTR_KPARAM_INFO
	.align		4
.L_47:
        /*0028*/ 	.byte	0x04, 0x17
        /*002a*/ 	.short	(.L_49 - .L_48)
.L_48:
        /*002c*/ 	.word	0x00000000
        /*0030*/ 	.short	0x0002
        /*0032*/ 	.short	0x0010
        /*0034*/ 	.byte	0x00, 0xf5, 0x21, 0x00


	//----- nvinfo : EIATTR_KPARAM_INFO
	.align		4
.L_49:
        /*0038*/ 	.byte	0x04, 0x17
        /*003a*/ 	.short	(.L_51 - .L_50)
.L_50:
        /*003c*/ 	.word	0x00000000
        /*0040*/ 	.short	0x0001
        /*0042*/ 	.short	0x0008
        /*0044*/ 	.byte	0x00, 0xf5, 0x21, 0x00


	//----- nvinfo : EIATTR_KPARAM_INFO
	.align		4
.L_51:
        /*0048*/ 	.byte	0x04, 0x17
        /*004a*/ 	.short	(.L_53 - .L_52)
.L_52:
        /*004c*/ 	.word	0x00000000
        /*0050*/ 	.short	0x0000
        /*0052*/ 	.short	0x0000
        /*0054*/ 	.byte	0x00, 0xf5, 0x21, 0x00


	//----- nvinfo : EIATTR_SPARSE_MMA_MASK
	.align		4
.L_53:
        /*0058*/ 	.byte	0x03, 0x50
        /*005a*/ 	.short	0x0000


	//----- nvinfo : EIATTR_MAXREG_COUNT
	.align		4
        /*005c*/ 	.byte	0x03, 0x1b
        /*005e*/ 	.short	0x00ff


	//----- nvinfo : EIATTR_MERCURY_ISA_VERSION
	.align		4
        /*0060*/ 	.byte	0x03, 0x5f
        /*0062*/ 	.short	0x0101


	//----- nvinfo : EIATTR_VRC_CTA_INIT_COUNT
	.align		4
        /*0064*/ 	.byte	0x02, 0x4a
	.zero		1
	.zero		1


	//----- nvinfo : EIATTR_EXIT_INSTR_OFFSETS
	.align		4
        /*0068*/ 	.byte	0x04, 0x1c
        /*006a*/ 	.short	(.L_55 - .L_54)


	//   ....[0]....
.L_54:
        /*006c*/ 	.word	0x00000070


	//   ....[1]....
        /*0070*/ 	.word	0x000019b0


	//----- nvinfo : EIATTR_CRS_STACK_SIZE
	.align		4
.L_55:
        /*0074*/ 	.byte	0x04, 0x1e
        /*0076*/ 	.short	(.L_57 - .L_56)
.L_56:
        /*0078*/ 	.word	0x00000000


	//----- nvinfo : EIATTR_CBANK_PARAM_SIZE
	.align		4
.L_57:
        /*007c*/ 	.byte	0x03, 0x19
        /*007e*/ 	.short	0x0020


	//----- nvinfo : EIATTR_PARAM_CBANK
	.align		4
        /*0080*/ 	.byte	0x04, 0x0a
        /*0082*/ 	.short	(.L_59 - .L_58)
	.align		4
.L_58:
        /*0084*/ 	.word	index@(.nv.constant0._Z23kMeansClusterAssignmentP5PointPiS0_ii)
        /*0088*/ 	.short	0x0380
        /*008a*/ 	.short	0x0020


	//----- nvinfo : EIATTR_SW_WAR
	.align		4
.L_59:
        /*008c*/ 	.byte	0x04, 0x36
        /*008e*/ 	.short	(.L_61 - .L_60)
.L_60:
        /*0090*/ 	.word	0x00000008
.L_61:


//--------------------- .nv.callgraph             --------------------------
	.section	.nv.callgraph,"",@"SHT_CUDA_CALLGRAPH"
	.align	4
	.sectionentsize	8
	.align		4
        /*0000*/ 	.word	0x00000000
	.align		4
        /*0004*/ 	.word	0xffffffff
	.align		4
        /*0008*/ 	.word	index@(_Z20kMeansCentroidUpdateP5PointPiS0_S1_ii)
	.align		4
        /*000c*/ 	.word	index@(malloc)
	.align		4
        /*0010*/ 	.word	0x00000000
	.align		4
        /*0014*/ 	.word	0xfffffffe
	.align		4
        /*0018*/ 	.word	0x00000000
	.align		4
        /*001c*/ 	.word	0xfffffffd
	.align		4
        /*0020*/ 	.word	0x00000000
	.align		4
        /*0024*/ 	.word	0xfffffffc


//--------------------- .nv.constant4             --------------------------
	.section	.nv.constant4,"a",@progbits
	.align	8
	.align		8
.nv.constant4:
        /*0000*/ 	.dword	malloc


//--------------------- .text._Z20kMeansCentroidUpdateP5PointPiS0_S1_ii --------------------------
	.section	.text._Z20kMeansCentroidUpdateP5PointPiS0_S1_ii,"ax",@progbits
	.align	128
        .global         _Z20kMeansCentroidUpdateP5PointPiS0_S1_ii
        .type           _Z20kMeansCentroidUpdateP5PointPiS0_S1_ii,@function
        .size           _Z20kMeansCentroidUpdateP5PointPiS0_S1_ii,(.L_x_80 - _Z20kMeansCentroidUpdateP5PointPiS0_S1_ii)
        .other          _Z20kMeansCentroidUpdateP5PointPiS0_S1_ii,@"STO_CUDA_ENTRY STV_DEFAULT"
_Z20kMeansCentroidUpdateP5PointPiS0_S1_ii:
.text._Z20kMeansCentroidUpdateP5PointPiS0_S1_ii:
[----:B------:R-:W0:Y:S01]  /*0000*/  LDC R1, c[0x0][0x37c] ;  /* 0x0000df00ff017b82 */ /* 0x000e220000000800 */
[----:B------:R-:W1:Y:S07]  /*0010*/  S2R R11, SR_TID.X ;  /* 0x00000000000b7919 */ /* 0x000e6e0000002100 */
[----:B------:R-:W1:Y:S01]  /*0020*/  S2UR UR4, SR_CTAID.X ;  /* 0x00000000000479c3 */ /* 0x000e620000002500 */
[----:B------:R-:W2:Y:S07]  /*0030*/  LDCU UR5, c[0x0][0x3a0] ;  /* 0x00007400ff0577ac */ /* 0x000eae0008000800 */
[----:B------:R-:W1:Y:S02]  /*0040*/  LDC R18, c[0x0][0x360] ;  /* 0x0000d800ff127b82 */ /* 0x000e640000000800 */
[----:B-1----:R-:W-:-:S05]  /*0050*/  IMAD R7, R18, UR4, R11 ;  /* 0x0000000412077c24 */ /* 0x002fca000f8e020b */
[----:B--2---:R-:W-:-:S13]  /*0060*/  ISETP.GE.AND P0, PT, R7, UR5, PT ;  /* 0x0000000507007c0c */ /* 0x004fda000bf06270 */
[----:B0-----:R-:W-:Y:S05]  /*0070*/  @P0 EXIT ;  /* 0x000000000000094d */ /* 0x001fea0003800000 */
[----:B------:R-:W0:Y:S01]  /*0080*/  LDC.64 R2, c[0x0][0x380] ;  /* 0x0000e000ff027b82 */ /* 0x000e220000000a00 */
[----:B------:R-:W1:Y:S07]  /*0090*/  LDCU.64 UR36, c[0x0][0x358] ;  /* 0x00006b00ff2477ac */ /* 0x000e6e0008000a00 */
[----:B------:R-:W2:Y:S01]  /*00a0*/  LDC.64 R4, c[0x0][0x388] ;  /* 0x0000e200ff047b82 */ /* 0x000ea20000000a00 */
[----:B0-----:R-:W-:-:S05]  /*00b0*/  IMAD.WIDE R2, R7, 0x8, R2 ;  /* 0x0000000807027825 */ /* 0x001fca00078e0202 */
[----:B-1----:R-:W3:Y:S01]  /*00c0*/  LDG.E R6, desc[UR36][R2.64] ;  /* 0x0000002402067981 */ /* 0x002ee2000c1e1900 */
[----:B--2---:R-:W-:-:S03]  /*00d0*/  IMAD.WIDE R4, R7, 0x4, R4 ;  /* 0x0000000407047825 */ /* 0x004fc600078e0204 */
[----:B------:R-:W3:Y:S04]  /*00e0*/  LDG.E R7, desc[UR36][R2.64+0x4] ;  /* 0x0000042402077981 */ /* 0x000ee8000c1e1900 */
[----:B------:R-:W2:Y:S01]  /*00f0*/  LDG.E R4, desc[UR36][R4.64] ;  /* 0x0000002404047981 */ /* 0x000ea2000c1e1900 */
[----:B------:R-:W0:Y:S01]  /*0100*/  S2UR UR39, SR_CgaCtaId ;  /* 0x00000000002779c3 */ /* 0x000e220000008800 */
[----:B------:R-:W-:Y:S02]  /*0110*/  UMOV UR4, 0x400 ;  /* 0x0000040000047882 */ /* 0x000fe40000000000 */
[----:B------:R-:W-:Y:S01]  /*0120*/  UIADD3 UR5, UPT, UPT, UR4, 0x800, URZ ;  /* 0x0000080004057890 */ /* 0x000fe2000fffe0ff */
[----:B------:R-:W-:Y:S01]  /*0130*/  ISETP.NE.AND P0, PT, R11, RZ, PT ;  /* 0x000000ff0b00720c */ /* 0x000fe20003f05270 */
[----:B0-----:R-:W-:-:S02]  /*0140*/  ULEA UR38, UR39, UR4, 0x18 ;  /* 0x0000000427267291 */ /* 0x001fc4000f8ec0ff */
[----:B------:R-:W-:-:S04]  /*0150*/  ULEA UR39, UR39, UR5, 0x18 ;  /* 0x0000000527277291 */ /* 0x000fc8000f8ec0ff */
[C---:B------:R-:W-:Y:S02]  /*0160*/  LEA R0, R11.reuse, UR38, 0x3 ;  /* 0x000000260b007c11 */ /* 0x040fe4000f8e18ff */
[----:B------:R-:W-:-:S03]  /*0170*/  LEA R9, R11, UR39, 0x2 ;  /* 0x000000270b097c11 */ /* 0x000fc6000f8e10ff */
[----:B---3--:R0:W-:Y:S04]  /*0180*/  STS.64 [R0], R6 ;  /* 0x0000000600007388 */ /* 0x0081e80000000a00 */
[----:B--2---:R0:W-:Y:S01]  /*0190*/  STS [R9], R4 ;  /* 0x0000000409007388 */ /* 0x0041e20000000800 */
[----:B------:R-:W-:Y:S06]  /*01a0*/  BAR.SYNC.DEFER_BLOCKING 0x0 ;  /* 0x0000000000007b1d */ /* 0x000fec0000010000 */
[----:B------:R-:W-:Y:S05]  /*01b0*/  @P0 BRA `(.L_x_0) ;  /* 0x0000001000800947 */ /* 0x000fea0003800000 */
[----:B------:R-:W1:Y:S01]  /*01c0*/  LDCU UR4, c[0x0][0x3a4] ;  /* 0x00007480ff0477ac */ /* 0x000e620008000800 */
[----:B------:R-:W-:-:S04]  /*01d0*/  MOV R2, 0x0 ;  /* 0x0000000000027802 */ /* 0x000fc80000000f00 */
[----:B0-----:R0:W2:Y:S01]  /*01e0*/  LDC.64 R6, c[0x4][R2] ;  /* 0x0100000002067b82 */ /* 0x0010a20000000a00 */
[----:B-1----:R-:W-:-:S06]  /*01f0*/  UIMAD.WIDE UR4, UR4, 0x8, URZ ;  /* 0x00000008040478a5 */ /* 0x002fcc000f8e02ff */
[----:B------:R-:W-:Y:S01]  /*0200*/  IMAD.U32 R9, RZ, RZ, UR5 ;  /* 0x00000005ff097e24 */ /* 0x000fe2000f8e00ff */
[----:B------:R-:W-:Y:S01]  /*0210*/  MOV R8, UR4 ;  /* 0x0000000400087c02 */ /* 0x000fe20008000f00 */
[----:B------:R-:W-:Y:S02]  /*0220*/  IMAD.U32 R5, RZ, RZ, UR5 ;  /* 0x00000005ff057e24 */ /* 0x000fe4000f8e00ff */
[----:B------:R-:W-:Y:S02]  /*0230*/  IMAD.U32 R4, RZ, RZ, UR4 ;  /* 0x00000004ff047e24 */ /* 0x000fe4000f8e00ff */
[----:B0-----:R-:W-:-:S07]  /*0240*/  IMAD.MOV.U32 R5, RZ, RZ, R9 ;  /* 0x000000ffff057224 */ /* 0x001fce00078e0009 */
[----:B------:R-:W-:-:S07]  /*0250*/  LEPC R20, `(.L_x_1) ;  /* 0x000000001014794e */ /* 0x000fce0000000000 */
[----:B--2---:R-:W-:Y:S05]  /*0260*/  CALL.ABS.NOINC R6 ;  /* 0x0000000006007343 */ /* 0x004fea0003c00000 */
.L_x_1:
[----:B------:R-:W0:Y:S01]  /*0270*/  LDCU UR4, c[0x0][0x3a4] ;  /* 0x00007480ff0477ac */ /* 0x000e220008000800 */
[----:B------:R-:W1:Y:S01]  /*0280*/  LDC.64 R2, c[0x4][R2] ;  /* 0x0100000002027b82 */ /* 0x000e620000000a00 */
[----:B------:R-:W-:Y:S02]  /*0290*/  IMAD.MOV.U32 R16, RZ, RZ, R4 ;  /* 0x000000ffff107224 */ /* 0x000fe400078e0004 */
[----:B------:R-:W-:Y:S01]  /*02a0*/  IMAD.MOV.U32 R17, RZ, RZ, R5 ;  /* 0x000000ffff117224 */ /* 0x000fe200078e0005 */
[----:B0-----:R-:W-:-:S06]  /*02b0*/  UIMAD.WIDE UR4, UR4, 0x4, URZ ;  /* 0x00000004040478a5 */ /* 0x001fcc000f8e02ff */
[----:B------:R-:W-:Y:S01]  /*02c0*/  MOV R9, UR5 ;  /* 0x0000000500097c02 */ /* 0x000fe20008000f00 */
[----:B------:R-:W-:Y:S01]  /*02d0*/  IMAD.U32 R7, RZ, RZ, UR5 ;  /* 0x00000005ff077e24 */ /* 0x000fe2000f8e00ff */
[----:B------:R-:W-:Y:S01]  /*02e0*/  MOV R6, UR4 ;  /* 0x0000000400067c02 */ /* 0x000fe20008000f00 */
[----:B------:R-:W-:Y:S02]  /*02f0*/  IMAD.U32 R8, RZ, RZ, UR4 ;  /* 0x00000004ff087e24 */ /* 0x000fe4000f8e00ff */
[----:B------:R-:W-:Y:S01]  /*0300*/  IMAD.MOV.U32 R5, RZ, RZ, R9 ;  /* 0x000000ffff057224 */ /* 0x000fe200078e0009 */
[----:B------:R-:W-:-:S07]  /*0310*/  MOV R4, R6 ;  /* 0x0000000600047202 */ /* 0x000fce0000000f00 */
[----:B------:R-:W-:-:S07]  /*0320*/  LEPC R20, `(.L_x_2) ;  /* 0x000000001014794e */ /* 0x000fce0000000000 */
[----:B-1----:R-:W-:Y:S05]  /*0330*/  CALL.ABS.NOINC R2 ;  /* 0x0000000002007343 */ /* 0x002fea0003c00000 */
.L_x_2:
[----:B------:R-:W0:Y:S01]  /*0340*/  LDC R0, c[0x0][0x3a4] ;  /* 0x0000e900ff007b82 */ /* 0x000e220000000800 */
[C---:B------:R-:W-:Y:S01]  /*0350*/  ISETP.GE.U32.AND P0, PT, R18.reuse, 0x4, PT ;  /* 0x000000041200780c */ /* 0x040fe20003f06070 */
[----:B------:R-:W-:Y:S01]  /*0360*/  IMAD.MOV.U32 R3, RZ, RZ, RZ ;  /* 0x000000ffff037224 */ /* 0x000fe200078e00ff */
[----:B------:R-:W-:-:S04]  /*0370*/  LOP3.LUT R2, R18, 0x3, RZ, 0xc0, !PT ;  /* 0x0000000312027812 */ /* 0x000fc800078ec0ff */
[----:B------:R-:W-:Y:S02]  /*0380*/  ISETP.NE.AND P1, PT, R2, RZ, PT ;  /* 0x000000ff0200720c */ /* 0x000fe40003f25270 */
[----:B0-----:R-:W-:-:S05]  /*0390*/  ISETP.GE.AND P2, PT, R0, 0x1, PT ;  /* 0x000000010000780c */ /* 0x001fca0003f46270 */
[----:B------:R-:W-:Y:S08]  /*03a0*/  @!P0 BRA `(.L_x_3) ;  /* 0x0000000400188947 */ /* 0x000ff00003800000 */
[----:B------:R-:W-:Y:S01]  /*03b0*/  UIADD3 UR4, UPT, UPT, UR39, 0x8, URZ ;  /* 0x0000000827047890 */ /* 0x000fe2000fffe0ff */
[C---:B------:R-:W-:Y:S01]  /*03c0*/  LOP3.LUT R8, R18.reuse, 0xfffffffc, RZ, 0xc0, !PT ;  /* 0xfffffffc12087812 */ /* 0x040fe200078ec0ff */
[----:B------:R-:W-:Y:S01]  /*03d0*/  UIADD3 UR5, UPT, UPT, UR38, 0x10, URZ ;  /* 0x0000001026057890 */ /* 0x000fe2000fffe0ff */
[----:B------:R-:W-:Y:S01]  /*03e0*/  BSSY.RECONVERGENT B0, `(.L_x_3) ;  /* 0x0000042000007945 */ /* 0x000fe20003800200 */
[----:B------:R-:W-:Y:S02]  /*03f0*/  LOP3.LUT R3, R18, 0x7fc, RZ, 0xc0, !PT ;  /* 0x000007fc12037812 */ /* 0x000fe400078ec0ff */
[----:B------:R-:W-:Y:S01]  /*0400*/  IADD3 R8, PT, PT, -R8, RZ, RZ ;  /* 0x000000ff08087210 */ /* 0x000fe20007ffe1ff */
[----:B------:R-:W-:Y:S02]  /*0410*/  IMAD.U32 R6, RZ, RZ, UR4 ;  /* 0x00000004ff067e24 */ /* 0x000fe4000f8e00ff */
[----:B------:R-:W-:-:S07]  /*0420*/  IMAD.U32 R7, RZ, RZ, UR5 ;  /* 0x00000005ff077e24 */ /* 0x000fce000f8e00ff */
.L_x_4:
[----:B0-----:R-:W0:Y:S04]  /*0430*/  LDS R15, [R6+-0x8] ;  /* 0xfffff800060f7984 */ /* 0x001e280000000800 */
[----:B------:R-:W1:Y:S01]  /*0440*/  LDS R9, [R7+-0x10] ;  /* 0xfffff00007097984 */ /* 0x000e620000000800 */
[----:B0-----:R-:W-:-:S05]  /*0450*/  IMAD.WIDE R10, R15, 0x8, R16 ;  /* 0x000000080f0a7825 */ /* 0x001fca00078e0210 */
[----:B------:R-:W1:Y:S04]  /*0460*/  LD.E R12, desc[UR36][R10.64] ;  /* 0x000000240a0c7980 */ /* 0x000e68000c101900 */
[----:B------:R-:W2:Y:S01]  /*0470*/  LD.E R13, desc[UR36][R10.64+0x4] ;  /* 0x000004240a0d7980 */ /* 0x000ea2000c101900 */
[----:B------:R-:W-:-:S04]  /*0480*/  IMAD.WIDE R14, R15, 0x4, R4 ;  /* 0x000000040f0e7825 */ /* 0x000fc800078e0204 */
[----:B-1----:R-:W-:-:S05]  /*0490*/  FADD R9, R9, R12 ;  /* 0x0000000c09097221 */ /* 0x002fca0000000000 */
[----:B------:R-:W-:Y:S04]  /*04a0*/  ST.E desc[UR36][R10.64], R9 ;  /* 0x000000090a007985 */ /* 0x000fe8000c101924 */
[----:B------:R-:W2:Y:S02]  /*04b0*/  LDS R12, [R7+-0xc] ;  /* 0xfffff400070c7984 */ /* 0x000ea40000000800 */
[----:B--2---:R-:W-:-:S05]  /*04c0*/  FADD R19, R12, R13 ;  /* 0x0000000d0c137221 */ /* 0x004fca0000000000 */
[----:B------:R-:W-:Y:S04]  /*04d0*/  ST.E desc[UR36][R10.64+0x4], R19 ;  /* 0x000004130a007985 */ /* 0x000fe8000c101924 */
[----:B------:R-:W2:Y:S02]  /*04e0*/  LD.E R12, desc[UR36][R14.64] ;  /* 0x000000240e0c7980 */ /* 0x000ea4000c101900 */
[----:B--2---:R-:W-:-:S05]  /*04f0*/  IADD3 R21, PT, PT, R12, 0x1, RZ ;  /* 0x000000010c157810 */ /* 0x004fca0007ffe0ff */
[----:B------:R-:W-:Y:S04]  /*0500*/  ST.E desc[UR36][R14.64], R21 ;  /* 0x000000150e007985 */ /* 0x000fe8000c101924 */
[----:B------:R-:W0:Y:S04]  /*0510*/  LDS R23, [R6+-0x4] ;  /* 0xfffffc0006177984 */ /* 0x000e280000000800 */
[----:B------:R-:W1:Y:S01]  /*0520*/  LDS R9, [R7+-0x8] ;  /* 0xfffff80007097984 */ /* 0x000e620000000800 */
[----:B0-----:R-:W-:-:S05]  /*0530*/  IMAD.WIDE R12, R23, 0x8, R16 ;  /* 0x00000008170c7825 */ /* 0x001fca00078e0210 */
[----:B------:R-:W1:Y:S04]  /*0540*/  LD.E R18, desc[UR36][R12.64] ;  /* 0x000000240c127980 */ /* 0x000e68000c101900 */
[----:B------:R-:W2:Y:S01]  /*0550*/  LD.E R25, desc[UR36][R12.64+0x4] ;  /* 0x000004240c197980 */ /* 0x000ea2000c101900 */
[----:B-1----:R-:W-:Y:S01]  /*0560*/  FADD R9, R9, R18 ;  /* 0x0000001209097221 */ /* 0x002fe20000000000 */
[----:B------:R-:W-:-:S04]  /*0570*/  IMAD.WIDE R18, R23, 0x4, R4 ;  /* 0x0000000417127825 */ /* 0x000fc800078e0204 */
[----:B------:R-:W-:Y:S04]  /*0580*/  ST.E desc[UR36][R12.64], R9 ;  /* 0x000000090c007985 */ /* 0x000fe8000c101924 */
[----:B------:R-:W2:Y:S02]  /*0590*/  LDS R10, [R7+-0x4] ;  /* 0xfffffc00070a7984 */ /* 0x000ea40000000800 */
[----:B--2---:R-:W-:-:S05]  /*05a0*/  FADD R25, R10, R25 ;  /* 0x000000190a197221 */ /* 0x004fca0000000000 */
[----:B------:R-:W-:Y:S04]  /*05b0*/  ST.E desc[UR36][R12.64+0x4], R25 ;  /* 0x000004190c007985 */ /* 0x000fe8000c101924 */
[----:B------:R-:W2:Y:S02]  /*05c0*/  LD.E R10, desc[UR36][R18.64] ;  /* 0x00000024120a7980 */ /* 0x000ea4000c101900 */
[----:B--2---:R-:W-:-:S05]  /*05d0*/  VIADD R21, R10, 0x1 ;  /* 0x000000010a157836 */ /* 0x004fca0000000000 */
[----:B------:R-:W-:Y:S04]  /*05e0*/  ST.E desc[UR36][R18.64], R21 ;  /* 0x0000001512007985 */ /* 0x000fe8000c101924 */
[----:B------:R-:W0:Y:S04]  /*05f0*/  LDS R15, [R6] ;  /* 0x00000000060f7984 */ /* 0x000e280000000800 */
[----:B------:R-:W1:Y:S01]  /*0600*/  LDS R9, [R7] ;  /* 0x0000000007097984 */ /* 0x000e620000000800 */
[----:B0-----:R-:W-:-:S05]  /*0610*/  IMAD.WIDE R10, R15, 0x8, R16 ;  /* 0x000000080f0a7825 */ /* 0x001fca00078e0210 */
[----:B------:R-:W1:Y:S04]  /*0620*/  LD.E R14, desc[UR36][R10.64] ;  /* 0x000000240a0e7980 */ /* 0x000e68000c101900 */
[----:B------:R-:W2:Y:S01]  /*0630*/  LD.E R23, desc[UR36][R10.64+0x4] ;  /* 0x000004240a177980 */ /* 0x000ea2000c101900 */
[----:B-1----:R-:W-:Y:S01]  /*0640*/  FADD R9, R9, R14 ;  /* 0x0000000e09097221 */ /* 0x002fe20000000000 */
[----:B------:R-:W-:-:S04]  /*0650*/  IMAD.WIDE R14, R15, 0x4, R4 ;  /* 0x000000040f0e7825 */ /* 0x000fc800078e0204 */
[----:B------:R-:W-:Y:S04]  /*0660*/  ST.E desc[UR36][R10.64], R9 ;  /* 0x000000090a007985 */ /* 0x000fe8000c101924 */
[----:B------:R-:W2:Y:S02]  /*0670*/  LDS R12, [R7+0x4] ;  /* 0x00000400070c7984 */ /* 0x000ea40000000800 */
[----:B--2---:R-:W-:-:S05]  /*0680*/  FADD R23, R12, R23 ;  /* 0x000000170c177221 */ /* 0x004fca0000000000 */
[----:B------:R-:W-:Y:S04]  /*0690*/  ST.E desc[UR36][R10.64+0x4], R23 ;  /* 0x000004170a007985 */ /* 0x000fe8000c101924 */
[----:B------:R-:W2:Y:S02]  /*06a0*/  LD.E R12, desc[UR36][R14.64] ;  /* 0x000000240e0c7980 */ /* 0x000ea4000c101900 */
[----:B--2---:R-:W-:-:S05]  /*06b0*/  VIADD R19, R12, 0x1 ;  /* 0x000000010c137836 */ /* 0x004fca0000000000 */
[----:B------:R-:W-:Y:S04]  /*06c0*/  ST.E desc[UR36][R14.64], R19 ;  /* 0x000000130e007985 */ /* 0x000fe8000c101924 */
[----:B------:R-:W0:Y:S04]  /*06d0*/  LDS R21, [R6+0x4] ;  /* 0x0000040006157984 */ /* 0x000e280000000800 */
[----:B------:R-:W1:Y:S01]  /*06e0*/  LDS R9, [R7+0x8] ;  /* 0x0000080007097984 */ /* 0x000e620000000800 */
[----:B0-----:R-:W-:-:S05]  /*06f0*/  IMAD.WIDE R12, R21, 0x8, R16 ;  /* 0x00000008150c7825 */ /* 0x001fca00078e0210 */
[----:B------:R-:W1:Y:S04]  /*0700*/  LD.E R18, desc[UR36][R12.64] ;  /* 0x000000240c127980 */ /* 0x000e68000c101900 */
[----:B------:R-:W2:Y:S01]  /*0710*/  LD.E R25, desc[UR36][R12.64+0x4] ;  /* 0x000004240c197980 */ /* 0x000ea2000c101900 */
[----:B-1----:R-:W-:-:S05]  /*0720*/  FADD R9, R9, R18 ;  /* 0x0000001209097221 */ /* 0x002fca0000000000 */
[----:B------:R-:W-:Y:S04]  /*0730*/  ST.E desc[UR36][R12.64], R9 ;  /* 0x000000090c007985 */ /* 0x000fe8000c101924 */
[----:B------:R-:W2:Y:S02]  /*0740*/  LDS R10, [R7+0xc] ;  /* 0x00000c00070a7984 */ /* 0x000ea40000000800 */
[----:B--2---:R-:W-:Y:S01]  /*0750*/  FADD R25, R10, R25 ;  /* 0x000000190a197221 */ /* 0x004fe20000000000 */
[----:B------:R-:W-:-:S04]  /*0760*/  IMAD.WIDE R10, R21, 0x4, R4 ;  /* 0x00000004150a7825 */ /* 0x000fc800078e0204 */
[----:B------:R0:W-:Y:S04]  /*0770*/  ST.E desc[UR36][R12.64+0x4], R25 ;  /* 0x000004190c007985 */ /* 0x0001e8000c101924 */
[----:B------:R-:W2:Y:S01]  /*0780*/  LD.E R14, desc[UR36][R10.64] ;  /* 0x000000240a0e7980 */ /* 0x000ea2000c101900 */
[----:B------:R-:W-:Y:S01]  /*0790*/  VIADD R8, R8, 0x4 ;  /* 0x0000000408087836 */ /* 0x000fe20000000000 */
[----:B------:R-:W-:Y:S01]  /*07a0*/  IADD3 R7, PT, PT, R7, 0x20, RZ ;  /* 0x0000002007077810 */ /* 0x000fe20007ffe0ff */
[----:B------:R-:W-:-:S03]  /*07b0*/  VIADD R6, R6, 0x10 ;  /* 0x0000001006067836 */ /* 0x000fc60000000000 */
[----:B------:R-:W-:Y:S02]  /*07c0*/  ISETP.NE.AND P0, PT, R8, RZ, PT ;  /* 0x000000ff0800720c */ /* 0x000fe40003f05270 */
[----:B--2---:R-:W-:-:S05]  /*07d0*/  IADD3 R15, PT, PT, R14, 0x1, RZ ;  /* 0x000000010e0f7810 */ /* 0x004fca0007ffe0ff */
[----:B------:R0:W-:Y:S06]  /*07e0*/  ST.E desc[UR36][R10.64], R15 ;  /* 0x0000000f0a007985 */ /* 0x0001ec000c101924 */
[----:B------:R-:W-:Y:S05]  /*07f0*/  @P0 BRA `(.L_x_4) ;  /* 0xfffffffc000c0947 */ /* 0x000fea000383ffff */
[----:B------:R-:W-:Y:S05]  /*0800*/  BSYNC.RECONVERGENT B0 ;  /* 0x0000000000007941 */ /* 0x000fea0003800200 */
.L_x_3:
[----:B------:R-:W-:Y:S05]  /*0810*/  @!P1 BRA `(.L_x_5) ;  /* 0x0000000000649947 */ /* 0x000fea0003800000 */
[C---:B------:R-:W-:Y:S01]  /*0820*/  LEA R6, R3.reuse, UR38, 0x3 ;  /* 0x0000002603067c11 */ /* 0x040fe2000f8e18ff */
[----:B------:R-:W-:Y:S01]  /*0830*/  BSSY.RECONVERGENT B0, `(.L_x_5) ;  /* 0x0000017000007945 */ /* 0x000fe20003800200 */
[----:B0-----:R-:W-:Y:S01]  /*0840*/  IMAD.MOV R10, RZ, RZ, -R2 ;  /* 0x000000ffff0a7224 */ /* 0x001fe200078e0a02 */
[----:B------:R-:W-:Y:S02]  /*0850*/  LEA R9, R3, UR39, 0x2 ;  /* 0x0000002703097c11 */ /* 0x000fe4000f8e10ff */
[----:B------:R-:W-:-:S07]  /*0860*/  VIADD R8, R6, 0x4 ;  /* 0x0000000406087836 */ /* 0x000fce0000000000 */
.L_x_6:
[----:B0-----:R-:W0:Y:S04]  /*0870*/  LDS R7, [R9] ;  /* 0x0000000009077984 */ /* 0x001e280000000800 */
[----:B------:R-:W1:Y:S01]  /*0880*/  LDS R6, [R8+-0x4] ;  /* 0xfffffc0008067984 */ /* 0x000e620000000800 */
[----:B0-----:R-:W-:-:S05]  /*0890*/  IMAD.WIDE R2, R7, 0x8, R16 ;  /* 0x0000000807027825 */ /* 0x001fca00078e0210 */
[----:B------:R-:W1:Y:S04]  /*08a0*/  LD.E R11, desc[UR36][R2.64] ;  /* 0x00000024020b7980 */ /* 0x000e68000c101900 */
[----:B------:R-:W2:Y:S01]  /*08b0*/  LD.E R13, desc[UR36][R2.64+0x4] ;  /* 0x00000424020d7980 */ /* 0x000ea2000c101900 */
[----:B-1----:R-:W-:-:S05]  /*08c0*/  FADD R11, R6, R11 ;  /* 0x0000000b060b7221 */ /* 0x002fca0000000000 */
[----:B------:R-:W-:Y:S04]  /*08d0*/  ST.E desc[UR36][R2.64], R11 ;  /* 0x0000000b02007985 */ /* 0x000fe8000c101924 */
[----:B------:R-:W2:Y:S02]  /*08e0*/  LDS R6, [R8] ;  /* 0x0000000008067984 */ /* 0x000ea40000000800 */
        /* <DEDUP_REMOVED lines=12> */
.L_x_5:
[----:B------:R-:W-:Y:S05]  /*09b0*/  @!P2 BRA `(.L_x_0) ;  /* 0x000000080080a947 */ /* 0x000fea0003800000 */
[----:B------:R-:W-:Y:S01]  /*09c0*/  ISETP.GE.U32.AND P0, PT, R0, 0x8, PT ;  /* 0x000000080000780c */ /* 0x000fe20003f06070 */
[----:B0-----:R-:W-:-:S12]  /*09d0*/  IMAD.MOV.U32 R3, RZ, RZ, RZ ;  /* 0x000000ffff037224 */ /* 0x001fd800078e00ff */
[----:B------:R-:W-:Y:S05]  /*09e0*/  @!P0 BRA `(.L_x_7) ;  /* 0x00000004004c8947 */ /* 0x000fea0003800000 */
[----:B------:R-:W0:Y:S01]  /*09f0*/  LDCU.128 UR8, c[0x0][0x390] ;  /* 0x00007200ff0877ac */ /* 0x000e220008000c00 */
[----:B------:R-:W-:Y:S01]  /*0a00*/  IADD3 R18, P0, PT, R16, 0x20, RZ ;  /* 0x0000002010127810 */ /* 0x000fe20007f1e0ff */
[----:B------:R-:W-:Y:S01]  /*0a10*/  BSSY B0, `(.L_x_8) ;  /* 0x000004f000007945 */ /* 0x000fe20003800000 */
[----:B------:R-:W-:Y:S02]  /*0a20*/  LOP3.LUT R12, R0, 0x7ffffff8, RZ, 0xc0, !PT ;  /* 0x7ffffff8000c7812 */ /* 0x000fe400078ec0ff */
[----:B------:R-:W-:Y:S01]  /*0a30*/  IADD3 R8, P1, PT, R4, 0x10, RZ ;  /* 0x0000001004087810 */ /* 0x000fe20007f3e0ff */
[----:B------:R-:W-:Y:S02]  /*0a40*/  IMAD.X R3, RZ, RZ, R17, P0 ;  /* 0x000000ffff037224 */ /* 0x000fe400000e0611 */
[----:B------:R-:W-:Y:S01]  /*0a50*/  IMAD.MOV R13, RZ, RZ, -R12 ;  /* 0x000000ffff0d7224 */ /* 0x000fe200078e0a0c */
[----:B------:R-:W-:Y:S01]  /*0a60*/  IADD3.X R25, PT, PT, RZ, R5, RZ, P1, !PT ;  /* 0x00000005ff197210 */ /* 0x000fe20000ffe4ff */
[----:B0-----:R-:W-:-:S02]  /*0a70*/  UIADD3 UR6, UP0, UPT, UR8, 0x20, URZ ;  /* 0x0000002008067890 */ /* 0x001fc4000ff1e0ff */
[----:B------:R-:W-:Y:S02]  /*0a80*/  UIADD3 UR4, UP1, UPT, UR10, 0x10, URZ ;  /* 0x000000100a047890 */ /* 0x000fe4000ff3e0ff */
[----:B------:R-:W-:Y:S02]  /*0a90*/  UIADD3.X UR7, UPT, UPT, URZ, UR9, URZ, UP0, !UPT ;  /* 0x00000009ff077290 */ /* 0x000fe400087fe4ff */
[----:B------:R-:W-:Y:S01]  /*0aa0*/  UIADD3.X UR5, UPT, UPT, URZ, UR11, URZ, UP1, !UPT ;  /* 0x0000000bff057290 */ /* 0x000fe20008ffe4ff */
[----:B------:R-:W-:Y:S01]  /*0ab0*/  IMAD.U32 R15, RZ, RZ, UR6 ;  /* 0x00000006ff0f7e24 */ /* 0x000fe2000f8e00ff */
[----:B------:R-:W-:Y:S02]  /*0ac0*/  MOV R14, UR4 ;  /* 0x00000004000e7c02 */ /* 0x000fe40008000f00 */
[----:B------:R-:W-:Y:S02]  /*0ad0*/  IMAD.U32 R7, RZ, RZ, UR7 ;  /* 0x00000007ff077e24 */ /* 0x000fe4000f8e00ff */
[----:B------:R-:W-:-:S07]  /*0ae0*/  IMAD.U32 R19, RZ, RZ, UR5 ;  /* 0x00000005ff137e24 */ /* 0x000fce000f8e00ff */
.L_x_9:
[----:B------:R-:W-:-:S05]  /*0af0*/  MOV R2, R18 ;  /* 0x0000001200027202 */ /* 0x000fca0000000f00 */
[----:B------:R-:W2:Y:S01]  /*0b00*/  LD.E R9, desc[UR36][R2.64+-0x20] ;  /* 0xffffe02402097980 */ /* 0x000ea2000c101900 */
[----:B------:R-:W-:Y:S01]  /*0b10*/  IMAD.MOV.U32 R6, RZ, RZ, R15 ;  /* 0x000000ffff067224 */ /* 0x000fe200078e000f */
[----:B------:R-:W-:Y:S05]  /*0b20*/  YIELD ;  /* 0x0000000000007946 */ /* 0x000fea0003800000 */
[----:B0-2---:R0:W-:Y:S04]  /*0b30*/  REDG.E.ADD.F32.FTZ.RN.STRONG.GPU desc[UR36][R6.64+-0x20], R9 ;  /* 0xffffe009060079a6 */ /* 0x0051e8000c12f324 */
[----:B------:R-:W2:Y:S01]  /*0b40*/  LD.E R11, desc[UR36][R2.64+-0x1c] ;  /* 0xffffe424020b7980 */ /* 0x000ea2000c101900 */
[----:B0-----:R-:W-:-:S03]  /*0b50*/  IMAD.MOV.U32 R9, RZ, RZ, R25 ;  /* 0x000000ffff097224 */ /* 0x001fc600078e0019 */
[----:B--2---:R0:W-:Y:S04]  /*0b60*/  REDG.E.ADD.F32.FTZ.RN.STRONG.GPU desc[UR36][R6.64+-0x1c], R11 ;  /* 0xffffe40b060079a6 */ /* 0x0041e8000c12f324 */
[----:B------:R-:W2:Y:S01]  /*0b70*/  LD.E R15, desc[UR36][R8.64+-0x10] ;  /* 0xfffff024080f7980 */ /* 0x000ea2000c101900 */
[----:B------:R-:W-:Y:S01]  /*0b80*/  MOV R10, R14 ;  /* 0x0000000e000a7202 */ /* 0x000fe20000000f00 */
[----:B0-----:R-:W-:-:S05]  /*0b90*/  IMAD.MOV.U32 R11, RZ, RZ, R19 ;  /* 0x000000ffff0b7224 */ /* 0x001fca00078e0013 */
[----:B--2---:R0:W-:Y:S04]  /*0ba0*/  REDG.E.ADD.STRONG.GPU desc[UR36][R10.64+-0x10], R15 ;  /* 0xfffff00f0a00798e */ /* 0x0041e8000c12e124 */
[----:B------:R-:W2:Y:S04]  /*0bb0*/  LD.E R19, desc[UR36][R2.64+-0x18] ;  /* 0xffffe82402137980 */ /* 0x000ea8000c101900 */
[----:B--2---:R1:W-:Y:S04]  /*0bc0*/  REDG.E.ADD.F32.FTZ.RN.STRONG.GPU desc[UR36][R6.64+-0x18], R19 ;  /* 0xffffe813060079a6 */ /* 0x0043e8000c12f324 */
[----:B------:R-:W2:Y:S04]  /*0bd0*/  LD.E R21, desc[UR36][R2.64+-0x14] ;  /* 0xffffec2402157980 */ /* 0x000ea8000c101900 */
[----:B--2---:R2:W-:Y:S04]  /*0be0*/  REDG.E.ADD.F32.FTZ.RN.STRONG.GPU desc[UR36][R6.64+-0x14], R21 ;  /* 0xffffec15060079a6 */ /* 0x0045e8000c12f324 */
[----:B------:R-:W3:Y:S04]  /*0bf0*/  LD.E R23, desc[UR36][R8.64+-0xc] ;  /* 0xfffff42408177980 */ /* 0x000ee8000c101900 */
[----:B---3--:R3:W-:Y:S04]  /*0c00*/  REDG.E.ADD.STRONG.GPU desc[UR36][R10.64+-0xc], R23 ;  /* 0xfffff4170a00798e */ /* 0x0087e8000c12e124 */
[----:B------:R-:W4:Y:S04]  /*0c10*/  LD.E R25, desc[UR36][R2.64+-0x10] ;  /* 0xfffff02402197980 */ /* 0x000f28000c101900 */
[----:B----4-:R4:W-:Y:S04]  /*0c20*/  REDG.E.ADD.F32.FTZ.RN.STRONG.GPU desc[UR36][R6.64+-0x10], R25 ;  /* 0xfffff019060079a6 */ /* 0x0109e8000c12f324 */
[----:B------:R-:W5:Y:S04]  /*0c30*/  LD.E R27, desc[UR36][R2.64+-0xc] ;  /* 0xfffff424021b7980 */ /* 0x000f68000c101900 */
[----:B-----5:R5:W-:Y:S04]  /*0c40*/  REDG.E.ADD.F32.FTZ.RN.STRONG.GPU desc[UR36][R6.64+-0xc], R27 ;  /* 0xfffff41b060079a6 */ /* 0x020be8000c12f324 */
[----:B0-----:R-:W2:Y:S04]  /*0c50*/  LD.E R15, desc[UR36][R8.64+-0x8] ;  /* 0xfffff824080f7980 */ /* 0x001ea8000c101900 */
[----:B--2---:R0:W-:Y:S04]  /*0c60*/  REDG.E.ADD.STRONG.GPU desc[UR36][R10.64+-0x8], R15 ;  /* 0xfffff80f0a00798e */ /* 0x0041e8000c12e124 */
[----:B-1----:R-:W2:Y:S04]  /*0c70*/  LD.E R19, desc[UR36][R2.64+-0x8] ;  /* 0xfffff82402137980 */ /* 0x002ea8000c101900 */
[----:B--2---:R1:W-:Y:S04]  /*0c80*/  REDG.E.ADD.F32.FTZ.RN.STRONG.GPU desc[UR36][R6.64+-0x8], R19 ;  /* 0xfffff813060079a6 */ /* 0x0043e8000c12f324 */
[----:B------:R-:W2:Y:S04]  /*0c90*/  LD.E R21, desc[UR36][R2.64+-0x4] ;  /* 0xfffffc2402157980 */ /* 0x000ea8000c101900 */
[----:B--2---:R2:W-:Y:S04]  /*0ca0*/  REDG.E.ADD.F32.FTZ.RN.STRONG.GPU desc[UR36][R6.64+-0x4], R21 ;  /* 0xfffffc15060079a6 */ /* 0x0045e8000c12f324 */
[----:B---3--:R-:W3:Y:S04]  /*0cb0*/  LD.E R23, desc[UR36][R8.64+-0x4] ;  /* 0xfffffc2408177980 */ /* 0x008ee8000c101900 */
[----:B---3--:R3:W-:Y:S04]  /*0cc0*/  REDG.E.ADD.STRONG.GPU desc[UR36][R10.64+-0x4], R23 ;  /* 0xfffffc170a00798e */ /* 0x0087e8000c12e124 */
[----:B----4-:R-:W4:Y:S04]  /*0cd0*/  LD.E R25, desc[UR36][R2.64] ;  /* 0x0000002402197980 */ /* 0x010f28000c101900 */
[----:B----4-:R4:W-:Y:S04]  /*0ce0*/  REDG.E.ADD.F32.FTZ.RN.STRONG.GPU desc[UR36][R6.64], R25 ;  /* 0x00000019060079a6 */ /* 0x0109e8000c12f324 */
[----:B-----5:R-:W5:Y:S04]  /*0cf0*/  LD.E R27, desc[UR36][R2.64+0x4] ;  /* 0x00000424021b7980 */ /* 0x020f68000c101900 */
        /* <DEDUP_REMOVED lines=10> */
[----:B----4-:R-:W-:Y:S04]  /*0da0*/  REDG.E.ADD.F32.FTZ.RN.STRONG.GPU desc[UR36][R6.64+0x10], R25 ;  /* 0x00001019060079a6 */ /* 0x010fe8000c12f324 */
[----:B-----5:R-:W4:Y:S04]  /*0db0*/  LD.E R27, desc[UR36][R2.64+0x14] ;  /* 0x00001424021b7980 */ /* 0x020f28000c101900 */
[----:B----4-:R-:W-:Y:S04]  /*0dc0*/  REDG.E.ADD.F32.FTZ.RN.STRONG.GPU desc[UR36][R6.64+0x14], R27 ;  /* 0x0000141b060079a6 */ /* 0x010fe8000c12f324 */
[----:B0-----:R-:W4:Y:S04]  /*0dd0*/  LD.E R15, desc[UR36][R8.64+0x8] ;  /* 0x00000824080f7980 */ /* 0x001f28000c101900 */
[----:B----4-:R0:W-:Y:S04]  /*0de0*/  REDG.E.ADD.STRONG.GPU desc[UR36][R10.64+0x8], R15 ;  /* 0x0000080f0a00798e */ /* 0x0101e8000c12e124 */
[----:B-1----:R-:W4:Y:S04]  /*0df0*/  LD.E R19, desc[UR36][R2.64+0x18] ;  /* 0x0000182402137980 */ /* 0x002f28000c101900 */
[----:B----4-:R-:W-:Y:S04]  /*0e00*/  REDG.E.ADD.F32.FTZ.RN.STRONG.GPU desc[UR36][R6.64+0x18], R19 ;  /* 0x00001813060079a6 */ /* 0x010fe8000c12f324 */
[----:B--2---:R-:W2:Y:S01]  /*0e10*/  LD.E R21, desc[UR36][R2.64+0x1c] ;  /* 0x00001c2402157980 */ /* 0x004ea2000c101900 */
[----:B------:R-:W-:-:S05]  /*0e20*/  VIADD R13, R13, 0x8 ;  /* 0x000000080d0d7836 */ /* 0x000fca0000000000 */
[----:B------:R-:W-:Y:S01]  /*0e30*/  ISETP.NE.AND P0, PT, R13, RZ, PT ;  /* 0x000000ff0d00720c */ /* 0x000fe20003f05270 */
[----:B--2---:R1:W-:Y:S04]  /*0e40*/  REDG.E.ADD.F32.FTZ.RN.STRONG.GPU desc[UR36][R6.64+0x1c], R21 ;  /* 0x00001c15060079a6 */ /* 0x0043e8000c12f324 */
[----:B---3--:R2:W3:Y:S01]  /*0e50*/  LD.E R23, desc[UR36][R8.64+0xc] ;  /* 0x00000c2408177980 */ /* 0x0084e2000c101900 */
[----:B0-----:R-:W-:Y:S02]  /*0e60*/  IADD3 R15, P3, PT, R6, 0x40, RZ ;  /* 0x00000040060f7810 */ /* 0x001fe40007f7e0ff */
[----:B------:R-:W-:Y:S02]  /*0e70*/  IADD3 R18, P1, PT, R2, 0x40, RZ ;  /* 0x0000004002127810 */ /* 0x000fe40007f3e0ff */
[----:B------:R-:W-:-:S02]  /*0e80*/  IADD3 R14, P4, PT, R10, 0x20, RZ ;  /* 0x000000200a0e7810 */ /* 0x000fc40007f9e0ff */
[----:B--2---:R-:W-:Y:S01]  /*0e90*/  IADD3 R8, P2, PT, R8, 0x20, RZ ;  /* 0x0000002008087810 */ /* 0x004fe20007f5e0ff */
[----:B-1----:R-:W-:Y:S01]  /*0ea0*/  IMAD.X R7, RZ, RZ, R7, P3 ;  /* 0x000000ffff077224 */ /* 0x002fe200018e0607 */
[----:B------:R-:W-:Y:S02]  /*0eb0*/  IADD3.X R3, PT, PT, RZ, R3, RZ, P1, !PT ;  /* 0x00000003ff037210 */ /* 0x000fe40000ffe4ff */
[----:B------:R-:W-:Y:S01]  /*0ec0*/  IADD3.X R19, PT, PT, RZ, R11, RZ, P4, !PT ;  /* 0x0000000bff137210 */ /* 0x000fe200027fe4ff */
[----:B------:R-:W-:Y:S01]  /*0ed0*/  IMAD.X R25, RZ, RZ, R9, P2 ;  /* 0x000000ffff197224 */ /* 0x000fe200010e0609 */
[----:B---3--:R0:W-:Y:S01]  /*0ee0*/  REDG.E.ADD.STRONG.GPU desc[UR36][R10.64+0xc], R23 ;  /* 0x00000c170a00798e */ /* 0x0081e2000c12e124 */
[----:B------:R-:W-:Y:S06]  /*0ef0*/  @P0 BRA `(.L_x_9) ;  /* 0xfffffff800fc0947 */ /* 0x000fec000383ffff */
[----:B------:R-:W-:Y:S05]  /*0f00*/  BSYNC B0 ;  /* 0x0000000000007941 */ /* 0x000fea0003800000 */
.L_x_8:
[----:B------:R-:W-:-:S07]  /*0f10*/  IMAD.MOV.U32 R3, RZ, RZ, R12 ;  /* 0x000000ffff037224 */ /* 0x000fce00078e000c */
.L_x_7:
[----:B------:R-:W-:-:S13]  /*0f20*/  LOP3.LUT P0, R6, R0, 0x7, RZ, 0xc0, !PT ;  /* 0x0000000700067812 */ /* 0x000fda000780c0ff */
[----:B------:R-:W-:Y:S05]  /*0f30*/  @!P0 BRA `(.L_x_0) ;  /* 0x0000000400208947 */ /* 0x000fea0003800000 */
[----:B------:R-:W-:Y:S02]  /*0f40*/  ISETP.GE.U32.AND P0, PT, R6, 0x4, PT ;  /* 0x000000040600780c */ /* 0x000fe40003f06070 */
[----:B------:R-:W-:-:S04]  /*0f50*/  LOP3.LUT R2, R0, 0x3, RZ, 0xc0, !PT ;  /* 0x0000000300027812 */ /* 0x000fc800078ec0ff */
[----:B------:R-:W-:-:S07]  /*0f60*/  ISETP.NE.AND P1, PT, R2, RZ, PT ;  /* 0x000000ff0200720c */ /* 0x000fce0003f25270 */
[----:B------:R-:W-:Y:S06]  /*0f70*/  @!P0 BRA `(.L_x_10) ;  /* 0x00000000007c8947 */ /* 0x000fec0003800000 */
[C---:B------:R-:W-:Y:S01]  /*0f80*/  IMAD.WIDE.U32 R6, R3.reuse, 0x8, R16 ;  /* 0x0000000803067825 */ /* 0x040fe200078e0010 */
[----:B------:R-:W1:Y:S04]  /*0f90*/  LDC.64 R8, c[0x0][0x390] ;  /* 0x0000e400ff087b82 */ /* 0x000e680000000a00 */
[----:B------:R-:W2:Y:S01]  /*0fa0*/  LD.E R15, desc[UR36][R6.64] ;  /* 0x00000024060f7980 */ /* 0x000ea2000c101900 */
[----:B0-----:R-:W-:-:S03]  /*0fb0*/  IMAD.WIDE.U32 R10, R3, 0x4, R4 ;  /* 0x00000004030a7825 */ /* 0x001fc600078e0004 */
[----:B------:R-:W0:Y:S01]  /*0fc0*/  LDC.64 R12, c[0x0][0x398] ;  /* 0x0000e600ff0c7b82 */ /* 0x000e220000000a00 */
[----:B-1----:R-:W-:-:S05]  /*0fd0*/  IMAD.WIDE.U32 R8, R3, 0x8, R8 ;  /* 0x0000000803087825 */ /* 0x002fca00078e0008 */
[----:B--2---:R1:W-:Y:S04]  /*0fe0*/  REDG.E.ADD.F32.FTZ.RN.STRONG.GPU desc[UR36][R8.64], R15 ;  /* 0x0000000f080079a6 */ /* 0x0043e8000c12f324 */
[----:B------:R-:W2:Y:S01]  /*0ff0*/  LD.E R19, desc[UR36][R6.64+0x4] ;  /* 0x0000042406137980 */ /* 0x000ea2000c101900 */
[----:B0-----:R-:W-:-:S03]  /*1000*/  IMAD.WIDE.U32 R12, R3, 0x4, R12 ;  /* 0x00000004030c7825 */ /* 0x001fc600078e000c */
[----:B--2---:R0:W-:Y:S04]  /*1010*/  REDG.E.ADD.F32.FTZ.RN.STRONG.GPU desc[UR36][R8.64+0x4], R19 ;  /* 0x00000413080079a6 */ /* 0x0041e8000c12f324 */
[----:B------:R-:W2:Y:S04]  /*1020*/  LD.E R21, desc[UR36][R10.64] ;  /* 0x000000240a157980 */ /* 0x000ea8000c101900 */
[----:B--2---:R2:W-:Y:S04]  /*1030*/  REDG.E.ADD.STRONG.GPU desc[UR36][R12.64], R21 ;  /* 0x000000150c00798e */ /* 0x0045e8000c12e124 */
[----:B------:R-:W3:Y:S04]  /*1040*/  LD.E R23, desc[UR36][R6.64+0x8] ;  /* 0x0000082406177980 */ /* 0x000ee8000c101900 */
[----:B---3--:R3:W-:Y:S04]  /*1050*/  REDG.E.ADD.F32.FTZ.RN.STRONG.GPU desc[UR36][R8.64+0x8], R23 ;  /* 0x00000817080079a6 */ /* 0x0087e8000c12f324 */
[----:B------:R-:W4:Y:S04]  /*1060*/  LD.E R25, desc[UR36][R6.64+0xc] ;  /* 0x00000c2406197980 */ /* 0x000f28000c101900 */
[----:B----4-:R4:W-:Y:S04]  /*1070*/  REDG.E.ADD.F32.FTZ.RN.STRONG.GPU desc[UR36][R8.64+0xc], R25 ;  /* 0x00000c19080079a6 */ /* 0x0109e8000c12f324 */
[----:B-1----:R-:W5:Y:S04]  /*1080*/  LD.E R15, desc[UR36][R10.64+0x4] ;  /* 0x000004240a0f7980 */ /* 0x002f68000c101900 */
[----:B-----5:R1:W-:Y:S04]  /*1090*/  REDG.E.ADD.STRONG.GPU desc[UR36][R12.64+0x4], R15 ;  /* 0x0000040f0c00798e */ /* 0x0203e8000c12e124 */
[----:B0-----:R-:W5:Y:S04]  /*10a0*/  LD.E R19, desc[UR36][R6.64+0x10] ;  /* 0x0000102406137980 */ /* 0x001f68000c101900 */
[----:B-----5:R0:W-:Y:S04]  /*10b0*/  REDG.E.ADD.F32.FTZ.RN.STRONG.GPU desc[UR36][R8.64+0x10], R19 ;  /* 0x00001013080079a6 */ /* 0x0201e8000c12f324 */
[----:B------:R-:W5:Y:S04]  /*10c0*/  LD.E R27, desc[UR36][R6.64+0x14] ;  /* 0x00001424061b7980 */ /* 0x000f68000c101900 */
[----:B-----5:R0:W-:Y:S04]  /*10d0*/  REDG.E.ADD.F32.FTZ.RN.STRONG.GPU desc[UR36][R8.64+0x14], R27 ;  /* 0x0000141b080079a6 */ /* 0x0201e8000c12f324 */
[----:B--2---:R-:W2:Y:S04]  /*10e0*/  LD.E R21, desc[UR36][R10.64+0x8] ;  /* 0x000008240a157980 */ /* 0x004ea8000c101900 */
[----:B--2---:R0:W-:Y:S04]  /*10f0*/  REDG.E.ADD.STRONG.GPU desc[UR36][R12.64+0x8], R21 ;  /* 0x000008150c00798e */ /* 0x0041e8000c12e124 */
[----:B---3--:R-:W2:Y:S04]  /*1100*/  LD.E R23, desc[UR36][R6.64+0x18] ;  /* 0x0000182406177980 */ /* 0x008ea8000c101900 */
[----:B--2---:R0:W-:Y:S04]  /*1110*/  REDG.E.ADD.F32.FTZ.RN.STRONG.GPU desc[UR36][R8.64+0x18], R23 ;  /* 0x00001817080079a6 */ /* 0x0041e8000c12f324 */
[----:B----4-:R-:W2:Y:S04]  /*1120*/  LD.E R25, desc[UR36][R6.64+0x1c] ;  /* 0x00001c2406197980 */ /* 0x010ea8000c101900 */
[----:B--2---:R0:W-:Y:S04]  /*1130*/  REDG.E.ADD.F32.FTZ.RN.STRONG.GPU desc[UR36][R8.64+0x1c], R25 ;  /* 0x00001c19080079a6 */ /* 0x0041e8000c12f324 */
[----:B-1----:R-:W2:Y:S01]  /*1140*/  LD.E R15, desc[UR36][R10.64+0xc] ;  /* 0x00000c240a0f7980 */ /* 0x002ea2000c101900 */
[----:B------:R-:W-:-:S03]  /*1150*/  VIADD R3, R3, 0x4 ;  /* 0x0000000403037836 */ /* 0x000fc60000000000 */
[----:B--2---:R0:W-:Y:S04]  /*1160*/  REDG.E.ADD.STRONG.GPU desc[UR36][R12.64+0xc], R15 ;  /* 0x00000c0f0c00798e */ /* 0x0041e8000c12e124 */
.L_x_10:
[----:B------:R-:W-:Y:S05]  /*1170*/  @!P1 BRA `(.L_x_0) ;  /* 0x0000000000909947 */ /* 0x000fea0003800000 */
[----:B------:R-:W-:Y:S02]  /*1180*/  ISETP.NE.AND P0, PT, R2, 0x1, PT ;  /* 0x000000010200780c */ /* 0x000fe40003f05270 */
[----:B------:R-:W-:-:S04]  /*1190*/  LOP3.LUT R0, R0, 0x1, RZ, 0xc0, !PT ;  /* 0x0000000100007812 */ /* 0x000fc800078ec0ff */
[----:B------:R-:W-:-:S07]  /*11a0*/  ISETP.NE.U32.AND P1, PT, R0, 0x1, PT ;  /* 0x000000010000780c */ /* 0x000fce0003f25070 */
[----:B------:R-:W-:Y:S06]  /*11b0*/  @!P0 BRA `(.L_x_11) ;  /* 0x00000000004c8947 */ /* 0x000fec0003800000 */
[C---:B0-----:R-:W-:Y:S01]  /*11c0*/  IMAD.WIDE.U32 R8, R3.reuse, 0x8, R16 ;  /* 0x0000000803087825 */ /* 0x041fe200078e0010 */
[----:B------:R-:W0:Y:S04]  /*11d0*/  LDC.64 R6, c[0x0][0x390] ;  /* 0x0000e400ff067b82 */ /* 0x000e280000000a00 */
[----:B------:R-:W2:Y:S01]  /*11e0*/  LD.E R15, desc[UR36][R8.64] ;  /* 0x00000024080f7980 */ /* 0x000ea2000c101900 */
[----:B------:R-:W-:-:S03]  /*11f0*/  IMAD.WIDE.U32 R12, R3, 0x4, R4 ;  /* 0x00000004030c7825 */ /* 0x000fc600078e0004 */
[----:B------:R-:W1:Y:S01]  /*1200*/  LDC.64 R10, c[0x0][0x398] ;  /* 0x0000e600ff0a7b82 */ /* 0x000e620000000a00 */
[----:B0-----:R-:W-:-:S05]  /*1210*/  IMAD.WIDE.U32 R6, R3, 0x8, R6 ;  /* 0x0000000803067825 */ /* 0x001fca00078e0006 */
[----:B--2---:R0:W-:Y:S04]  /*1220*/  REDG.E.ADD.F32.FTZ.RN.STRONG.GPU desc[UR36][R6.64], R15 ;  /* 0x0000000f060079a6 */ /* 0x0041e8000c12f324 */
[----:B------:R-:W2:Y:S01]  /*1230*/  LD.E R19, desc[UR36][R8.64+0x4] ;  /* 0x0000042408137980 */ /* 0x000ea2000c101900 */
[----:B-1----:R-:W-:-:S03]  /*1240*/  IMAD.WIDE.U32 R10, R3, 0x4, R10 ;  /* 0x00000004030a7825 */ /* 0x002fc600078e000a */
[----:B--2---:R1:W-:Y:S04]  /*1250*/  REDG.E.ADD.F32.FTZ.RN.STRONG.GPU desc[UR36][R6.64+0x4], R19 ;  /* 0x00000413060079a6 */ /* 0x0043e8000c12f324 */
[----:B------:R-:W2:Y:S04]  /*1260*/  LD.E R21, desc[UR36][R12.64] ;  /* 0x000000240c157980 */ /* 0x000ea8000c101900 */
[----:B--2---:R1:W-:Y:S04]  /*1270*/  REDG.E.ADD.STRONG.GPU desc[UR36][R10.64], R21 ;  /* 0x000000150a00798e */ /* 0x0043e8000c12e124 */
[----:B------:R-:W2:Y:S04]  /*1280*/  LD.E R23, desc[UR36][R8.64+0x8] ;  /* 0x0000082408177980 */ /* 0x000ea8000c101900 */
[----:B--2---:R1:W-:Y:S04]  /*1290*/  REDG.E.ADD.F32.FTZ.RN.STRONG.GPU desc[UR36][R6.64+0x8], R23 ;  /* 0x00000817060079a6 */ /* 0x0043e8000c12f324 */
[----:B------:R-:W2:Y:S04]  /*12a0*/  LD.E R25, desc[UR36][R8.64+0xc] ;  /* 0x00000c2408197980 */ /* 0x000ea8000c101900 */
[----:B--2---:R1:W-:Y:S04]  /*12b0*/  REDG.E.ADD.F32.FTZ.RN.STRONG.GPU desc[UR36][R6.64+0xc], R25 ;  /* 0x00000c19060079a6 */ /* 0x0043e8000c12f324 */
[----:B0-----:R-:W2:Y:S01]  /*12c0*/  LD.E R15, desc[UR36][R12.64+0x4] ;  /* 0x000004240c0f7980 */ /* 0x001ea2000c101900 */
[----:B------:R-:W-:-:S03]  /*12d0*/  IADD3 R3, PT, PT, R3, 0x2, RZ ;  /* 0x0000000203037810 */ /* 0x000fc60007ffe0ff */
[----:B--2---:R1:W-:Y:S04]  /*12e0*/  REDG.E.ADD.STRONG.GPU desc[UR36][R10.64+0x4], R15 ;  /* 0x0000040f0a00798e */ /* 0x0043e8000c12e124 */
.L_x_11:
[----:B------:R-:W-:Y:S05]  /*12f0*/  @P1 BRA `(.L_x_0) ;  /* 0x0000000000301947 */ /* 0x000fea0003800000 */
[C---:B------:R-:W-:Y:S01]  /*1300*/  IMAD.WIDE.U32 R16, R3.reuse, 0x8, R16 ;  /* 0x0000000803107825 */ /* 0x040fe200078e0010 */
[----:B-1----:R-:W1:Y:S04]  /*1310*/  LDC.64 R6, c[0x0][0x390] ;  /* 0x0000e400ff067b82 */ /* 0x002e680000000a00 */
[----:B0-----:R-:W2:Y:S01]  /*1320*/  LD.E R11, desc[UR36][R16.64] ;  /* 0x00000024100b7980 */ /* 0x001ea2000c101900 */
[----:B------:R-:W-:-:S03]  /*1330*/  IMAD.WIDE.U32 R4, R3, 0x4, R4 ;  /* 0x0000000403047825 */ /* 0x000fc600078e0004 */
[----:B------:R-:W0:Y:S01]  /*1340*/  LDC.64 R8, c[0x0][0x398] ;  /* 0x0000e600ff087b82 */ /* 0x000e220000000a00 */
[----:B-1----:R-:W-:-:S05]  /*1350*/  IMAD.WIDE.U32 R6, R3, 0x8, R6 ;  /* 0x0000000803067825 */ /* 0x002fca00078e0006 */
[----:B--2---:R2:W-:Y:S04]  /*1360*/  REDG.E.ADD.F32.FTZ.RN.STRONG.GPU desc[UR36][R6.64], R11 ;  /* 0x0000000b060079a6 */ /* 0x0045e8000c12f324 */
[----:B------:R-:W3:Y:S01]  /*1370*/  LD.E R13, desc[UR36][R16.64+0x4] ;  /* 0x00000424100d7980 */ /* 0x000ee2000c101900 */
[----:B0-----:R-:W-:-:S03]  /*1380*/  IMAD.WIDE.U32 R2, R3, 0x4, R8 ;  /* 0x0000000403027825 */ /* 0x001fc600078e0008 */
[----:B---3--:R2:W-:Y:S04]  /*1390*/  REDG.E.ADD.F32.FTZ.RN.STRONG.GPU desc[UR36][R6.64+0x4], R13 ;  /* 0x0000040d060079a6 */ /* 0x0085e8000c12f324 */
[----:B------:R-:W3:Y:S04]  /*13a0*/  LD.E R5, desc[UR36][R4.64] ;  /* 0x0000002404057980 */ /* 0x000ee8000c101900 */
[----:B---3--:R2:W-:Y:S02]  /*13b0*/  REDG.E.ADD.STRONG.GPU desc[UR36][R2.64], R5 ;  /* 0x000000050200798e */ /* 0x0085e4000c12e124 */
.L_x_0:
[----:B0-----:R-:W0:Y:S01]  /*13c0*/  S2R R0, SR_TID.X ;  /* 0x0000000000007919 */ /* 0x001e220000002100 */
[----:B------:R-:W-:Y:S05]  /*13d0*/  WARPSYNC.ALL ;  /* 0x0000000000007948 */ /* 0x000fea0003800000 */
[----:B--2---:R-:W0:Y:S01]  /*13e0*/  LDC R3, c[0x0][0x360] ;  /* 0x0000d800ff037b82 */ /* 0x004e220000000800 */
[----:B------:R-:W2:Y:S07]  /*13f0*/  LDCU UR5, c[0x0][0x3a4] ;  /* 0x00007480ff0577ac */ /* 0x000eae0008000800 */
[----:B------:R-:W0:Y:S02]  /*1400*/  S2UR UR4, SR_CTAID.X ;  /* 0x00000000000479c3 */ /* 0x000e240000002500 */
[----:B0-----:R-:W-:-:S06]  /*1410*/  IMAD R3, R3, UR4, R0 ;  /* 0x0000000403037c24 */ /* 0x001fcc000f8e0200 */
[----:B------:R-:W-:Y:S01]  /*1420*/  BAR.SYNC.DEFER_BLOCKING 0x0 ;  /* 0x0000000000007b1d */ /* 0x000fe20000010000 */
[----:B--2---:R-:W-:-:S13]  /*1430*/  ISETP.GE.AND P0, PT, R3, UR5, PT ;  /* 0x0000000503007c0c */ /* 0x004fda000bf06270 */
[----:B------:R-:W-:Y:S05]  /*1440*/  @P0 EXIT ;  /* 0x000000000000094d */ /* 0x000fea0003800000 */
[----:B------:R-:W0:Y:S08]  /*1450*/  LDC.64 R4, c[0x0][0x398] ;  /* 0x0000e600ff047b82 */ /* 0x000e300000000a00 */
[----:B-1----:R-:W1:Y:S01]  /*1460*/  LDC.64 R6, c[0x0][0x390] ;  /* 0x0000e400ff067b82 */ /* 0x002e620000000a00 */
[----:B0-----:R-:W-:-:S05]  /*1470*/  IMAD.WIDE R4, R3, 0x4, R4 ;  /* 0x0000000403047825 */ /* 0x001fca00078e0204 */
[----:B------:R-:W2:Y:S01]  /*1480*/  LDG.E R2, desc[UR36][R4.64] ;  /* 0x0000002404027981 */ /* 0x000ea2000c1e1900 */
[----:B-1----:R-:W-:-:S05]  /*1490*/  IMAD.WIDE R6, R3, 0x8, R6 ;  /* 0x0000000803067825 */ /* 0x002fca00078e0206 */
[----:B------:R-:W3:Y:S01]  /*14a0*/  LDG.E R0, desc[UR36][R6.64] ;  /* 0x0000002406007981 */ /* 0x000ee2000c1e1900 */
[----:B------:R-:W-:Y:S01]  /*14b0*/  BSSY.RECONVERGENT B0, `(.L_x_12) ;  /* 0x000000d000007945 */ /* 0x000fe20003800200 */
[----:B--2---:R-:W-:-:S04]  /*14c0*/  I2FP.F32.S32 R3, R2 ;  /* 0x0000000200037245 */ /* 0x004fc80000201400 */
[----:B------:R-:W0:Y:S08]  /*14d0*/  MUFU.RCP R2, R3 ;  /* 0x0000000300027308 */ /* 0x000e300000001000 */
[----:B---3--:R-:W1:Y:S01]  /*14e0*/  FCHK P0, R0, R3 ;  /* 0x0000000300007302 */ /* 0x008e620000000000 */
[----:B0-----:R-:W-:-:S04]  /*14f0*/  FFMA R9, -R3, R2, 1 ;  /* 0x3f80000003097423 */ /* 0x001fc80000000102 */
[----:B------:R-:W-:-:S04]  /*1500*/  FFMA R9, R2, R9, R2 ;  /* 0x0000000902097223 */ /* 0x000fc80000000002 */
[----:B------:R-:W-:-:S04]  /*1510*/  FFMA R2, R0, R9, RZ ;  /* 0x0000000900027223 */ /* 0x000fc800000000ff */
[----:B------:R-:W-:-:S04]  /*1520*/  FFMA R8, -R3, R2, R0 ;  /* 0x0000000203087223 */ /* 0x000fc80000000100 */
[----:B------:R-:W-:Y:S01]  /*1530*/  FFMA R9, R9, R8, R2 ;  /* 0x0000000809097223 */ /* 0x000fe20000000002 */
[----:B-1----:R-:W-:Y:S06]  /*1540*/  @!P0 BRA `(.L_x_13) ;  /* 0x00000000000c8947 */ /* 0x002fec0003800000 */
[----:B------:R-:W-:-:S07]  /*1550*/  MOV R2, 0x1570 ;  /* 0x0000157000027802 */ /* 0x000fce0000000f00 */
[----:B------:R-:W-:Y:S05]  /*1560*/  CALL.REL.NOINC `($__internal_0_$__cuda_sm3x_div_rn_noftz_f32_slowpath) ;  /* 0x0000000000547944 */ /* 0x000fea0003c00000 */
[----:B------:R-:W-:-:S07]  /*1570*/  IMAD.MOV.U32 R9, RZ, RZ, R0 ;  /* 0x000000ffff097224 */ /* 0x000fce00078e0000 */
.L_x_13:
[----:B------:R-:W-:Y:S05]  /*1580*/  BSYNC.RECONVERGENT B0 ;  /* 0x0000000000007941 */ /* 0x000fea0003800200 */
.L_x_12:
[----:B------:R0:W-:Y:S04]  /*1590*/  STG.E desc[UR36][R6.64], R9 ;  /* 0x0000000906007986 */ /* 0x0001e8000c101924 */
[----:B------:R-:W2:Y:S04]  /*15a0*/  LDG.E R4, desc[UR36][R4.64] ;  /* 0x0000002404047981 */ /* 0x000ea8000c1e1900 */
[----:B------:R-:W3:Y:S01]  /*15b0*/  LDG.E R0, desc[UR36][R6.64+0x4] ;  /* 0x0000042406007981 */ /* 0x000ee2000c1e1900 */
[----:B------:R-:W-:Y:S01]  /*15c0*/  BSSY.RECONVERGENT B0, `(.L_x_14) ;  /* 0x000000d000007945 */ /* 0x000fe20003800200 */
[----:B--2---:R-:W-:-:S04]  /*15d0*/  I2FP.F32.S32 R3, R4 ;  /* 0x0000000400037245 */ /* 0x004fc80000201400 */
[----:B------:R-:W1:Y:S08]  /*15e0*/  MUFU.RCP R2, R3 ;  /* 0x0000000300027308 */ /* 0x000e700000001000 */
[----:B---3--:R-:W2:Y:S01]  /*15f0*/  FCHK P0, R0, R3 ;  /* 0x0000000300007302 */ /* 0x008ea20000000000 */
[----:B-1----:R-:W-:-:S04]  /*1600*/  FFMA R11, -R3, R2, 1 ;  /* 0x3f800000030b7423 */ /* 0x002fc80000000102 */
[----:B------:R-:W-:-:S04]  /*1610*/  FFMA R11, R2, R11, R2 ;  /* 0x0000000b020b7223 */ /* 0x000fc80000000002 */
[----:B------:R-:W-:-:S04]  /*1620*/  FFMA R2, R0, R11, RZ ;  /* 0x0000000b00027223 */ /* 0x000fc800000000ff */
[----:B------:R-:W-:-:S04]  /*1630*/  FFMA R8, -R3, R2, R0 ;  /* 0x0000000203087223 */ /* 0x000fc80000000100 */
[----:B------:R-:W-:Y:S01]  /*1640*/  FFMA R11, R11, R8, R2 ;  /* 0x000000080b0b7223 */ /* 0x000fe20000000002 */
[----:B0-2---:R-:W-:Y:S06]  /*1650*/  @!P0 BRA `(.L_x_15) ;  /* 0x00000000000c8947 */ /* 0x005fec0003800000 */
[----:B------:R-:W-:-:S07]  /*1660*/  MOV R2, 0x1680 ;  /* 0x0000168000027802 */ /* 0x000fce0000000f00 */
[----:B------:R-:W-:Y:S05]  /*1670*/  CALL.REL.NOINC `($__internal_0_$__cuda_sm3x_div_rn_noftz_f32_slowpath) ;  /* 0x0000000000107944 */ /* 0x000fea0003c00000 */
[----:B------:R-:W-:-:S07]  /*1680*/  IMAD.MOV.U32 R11, RZ, RZ, R0 ;  /* 0x000000ffff0b7224 */ /* 0x000fce00078e0000 */
.L_x_15:
[----:B------:R-:W-:Y:S05]  /*1690*/  BSYNC.RECONVERGENT B0 ;  /* 0x0000000000007941 */ /* 0x000fea0003800200 */
.L_x_14:
[----:B------:R-:W-:Y:S01]  /*16a0*/  STG.E desc[UR36][R6.64+0x4], R11 ;  /* 0x0000040b06007986 */ /* 0x000fe2000c101924 */
[----:B------:R-:W-:Y:S05]  /*16b0*/  EXIT ;  /* 0x000000000000794d */ /* 0x000fea0003800000 */
        .weak           $__internal_0_$__cuda_sm3x_div_rn_noftz_f32_slowpath
        .type           $__internal_0_$__cuda_sm3x_div_rn_noftz_f32_slowpath,@function
        .size           $__internal_0_$__cuda_sm3x_div_rn_noftz_f32_slowpath,(.L_x_80 - $__internal_0_$__cuda_sm3x_div_rn_noftz_f32_slowpath)
$__internal_0_$__cuda_sm3x_div_rn_noftz_f32_slowpath:
[----:B------:R-:W-:Y:S01]  /*16c0*/  SHF.R.U32.HI R9, RZ, 0x17, R3 ;  /* 0x00000017ff097819 */ /* 0x000fe20000011603 */
[----:B------:R-:W-:Y:S01]  /*16d0*/  BSSY.RECONVERGENT B1, `(.L_x_16) ;  /* 0x0000062000017945 */ /* 0x000fe20003800200 */
[----:B------:R-:W-:Y:S02]  /*16e0*/  SHF.R.U32.HI R8, RZ, 0x17, R0 ;  /* 0x00000017ff087819 */ /* 0x000fe40000011600 */
[----:B------:R-:W-:Y:S02]  /*16f0*/  LOP3.LUT R14, R9, 0xff, RZ, 0xc0, !PT ;  /* 0x000000ff090e7812 */ /* 0x000fe400078ec0ff */
[----:B------:R-:W-:Y:S02]  /*1700*/  LOP3.LUT R12, R8, 0xff, RZ, 0xc0, !PT ;  /* 0x000000ff080c7812 */ /* 0x000fe400078ec0ff */
[----:B------:R-:W-:-:S03]  /*1710*/  IADD3 R10, PT, PT, R14, -0x1, RZ ;  /* 0xffffffff0e0a7810 */ /* 0x000fc60007ffe0ff */
[----:B------:R-:W-:Y:S01]  /*1720*/  VIADD R9, R12, 0xffffffff ;  /* 0xffffffff0c097836 */ /* 0x000fe20000000000 */
[----:B------:R-:W-:-:S04]  /*1730*/  ISETP.GT.U32.AND P0, PT, R10, 0xfd, PT ;  /* 0x000000fd0a00780c */ /* 0x000fc80003f04070 */
[----:B------:R-:W-:-:S13]  /*1740*/  ISETP.GT.U32.OR P0, PT, R9, 0xfd, P0 ;  /* 0x000000fd0900780c */ /* 0x000fda0000704470 */
[----:B------:R-:W-:Y:S01]  /*1750*/  @!P0 IMAD.MOV.U32 R8, RZ, RZ, RZ ;  /* 0x000000ffff088224 */ /* 0x000fe200078e00ff */
[----:B------:R-:W-:Y:S06]  /*1760*/  @!P0 BRA `(.L_x_17) ;  /* 0x00000000005c8947 */ /* 0x000fec0003800000 */
[----:B------:R-:W-:Y:S02]  /*1770*/  FSETP.GTU.FTZ.AND P0, PT, |R0|, +INF , PT ;  /* 0x7f8000000000780b */ /* 0x000fe40003f1c200 */
[----:B------:R-:W-:-:S04]  /*1780*/  FSETP.GTU.FTZ.AND P1, PT, |R3|, +INF , PT ;  /* 0x7f8000000300780b */ /* 0x000fc80003f3c200 */
[----:B------:R-:W-:-:S13]  /*1790*/  PLOP3.LUT P0, PT, P0, P1, PT, 0xf8, 0x8f ;  /* 0x00000000008f781c */ /* 0x000fda0000703f70 */
[----:B------:R-:W-:Y:S05]  /*17a0*/  @P0 BRA `(.L_x_18) ;  /* 0x00000004004c0947 */ /* 0x000fea0003800000 */
[----:B------:R-:W-:-:S13]  /*17b0*/  LOP3.LUT P0, RZ, R3, 0x7fffffff, R0, 0xc8, !PT ;  /* 0x7fffffff03ff7812 */ /* 0x000fda000780c800 */
[----:B------:R-:W-:Y:S05]  /*17c0*/  @!P0 BRA `(.L_x_19) ;  /* 0x00000004003c8947 */ /* 0x000fea0003800000 */
[C---:B------:R-:W-:Y:S02]  /*17d0*/  FSETP.NEU.FTZ.AND P1, PT, |R0|.reuse, +INF , PT ;  /* 0x7f8000000000780b */ /* 0x040fe40003f3d200 */
[----:B------:R-:W-:Y:S02]  /*17e0*/  FSETP.NEU.FTZ.AND P2, PT, |R3|, +INF , PT ;  /* 0x7f8000000300780b */ /* 0x000fe40003f5d200 */
[----:B------:R-:W-:-:S11]  /*17f0*/  FSETP.NEU.FTZ.AND P0, PT, |R0|, +INF , PT ;  /* 0x7f8000000000780b */ /* 0x000fd60003f1d200 */
[----:B------:R-:W-:Y:S05]  /*1800*/  @!P2 BRA !P1, `(.L_x_19) ;  /* 0x00000004002ca947 */ /* 0x000fea0004800000 */
[----:B------:R-:W-:-:S04]  /*1810*/  LOP3.LUT P1, RZ, R0, 0x7fffffff, RZ, 0xc0, !PT ;  /* 0x7fffffff00ff7812 */ /* 0x000fc8000782c0ff */
[----:B------:R-:W-:-:S13]  /*1820*/  PLOP3.LUT P1, PT, P2, P1, PT, 0x2f, 0xf2 ;  /* 0x0000000000f2781c */ /* 0x000fda0001722577 */
[----:B------:R-:W-:Y:S05]  /*1830*/  @P1 BRA `(.L_x_20) ;  /* 0x0000000400181947 */ /* 0x000fea0003800000 */
[----:B------:R-:W-:-:S04]  /*1840*/  LOP3.LUT P1, RZ, R3, 0x7fffffff, RZ, 0xc0, !PT ;  /* 0x7fffffff03ff7812 */ /* 0x000fc8000782c0ff */
[----:B------:R-:W-:-:S13]  /*1850*/  PLOP3.LUT P0, PT, P0, P1, PT, 0x2f, 0xf2 ;  /* 0x0000000000f2781c */ /* 0x000fda0000702577 */
[----:B------:R-:W-:Y:S05]  /*1860*/  @P0 BRA `(.L_x_21) ;  /* 0x0000000400000947 */ /* 0x000fea0003800000 */
[----:B------:R-:W-:Y:S02]  /*1870*/  ISETP.GE.AND P0, PT, R9, RZ, PT ;  /* 0x000000ff0900720c */ /* 0x000fe40003f06270 */
[----:B------:R-:W-:-:S11]  /*1880*/  ISETP.GE.AND P1, PT, R10, RZ, PT ;  /* 0x000000ff0a00720c */ /* 0x000fd60003f26270 */
[----:B------:R-:W-:Y:S01]  /*1890*/  @P0 MOV R8, RZ ;  /* 0x000000ff00080202 */ /* 0x000fe20000000f00 */
[----:B------:R-:W-:Y:S02]  /*18a0*/  @!P0 IMAD.MOV.U32 R8, RZ, RZ, -0x40 ;  /* 0xffffffc0ff088424 */ /* 0x000fe400078e00ff */
[----:B------:R-:W-:Y:S01]  /*18b0*/  @!P0 FFMA R0, R0, 1.84467440737095516160e+19, RZ ;  /* 0x5f80000000008823 */ /* 0x000fe200000000ff */
[----:B------:R-:W-:Y:S01]  /*18c0*/  @!P1 FFMA R3, R3, 1.84467440737095516160e+19, RZ ;  /* 0x5f80000003039823 */ /* 0x000fe200000000ff */
[----:B------:R-:W-:-:S07]  /*18d0*/  @!P1 VIADD R8, R8, 0x40 ;  /* 0x0000004008089836 */ /* 0x000fce0000000000 */
.L_x_17:
[----:B------:R-:W-:Y:S01]  /*18e0*/  LEA R10, R14, 0xc0800000, 0x17 ;  /* 0xc08000000e0a7811 */ /* 0x000fe200078eb8ff */
[----:B------:R-:W-:Y:S03]  /*18f0*/  BSSY.RECONVERGENT B2, `(.L_x_22) ;  /* 0x0000036000027945 */ /* 0x000fe60003800200 */
[----:B------:R-:W-:Y:S01]  /*1900*/  IADD3 R10, PT, PT, -R10, R3, RZ ;  /* 0x000000030a0a7210 */ /* 0x000fe20007ffe1ff */
[----:B------:R-:W-:-:S03]  /*1910*/  VIADD R3, R12, 0xffffff81 ;  /* 0xffffff810c037836 */ /* 0x000fc60000000000 */
[----:B------:R-:W0:Y:S01]  /*1920*/  MUFU.RCP R9, R10 ;  /* 0x0000000a00097308 */ /* 0x000e220000001000 */
[----:B------:R-:W-:Y:S01]  /*1930*/  FADD.FTZ R11, -R10, -RZ ;  /* 0x800000ff0a0b7221 */ /* 0x000fe20000010100 */
[----:B------:R-:W-:-:S03]  /*1940*/  IMAD R0, R3, -0x800000, R0 ;  /* 0xff80000003007824 */ /* 0x000fc600078e0200 */
[----:B0-----:R-:W-:-:S04]  /*1950*/  FFMA R12, R9, R11, 1 ;  /* 0x3f800000090c7423 */ /* 0x001fc8000000000b */
[----:B------:R-:W-:-:S04]  /*1960*/  FFMA R16, R9, R12, R9 ;  /* 0x0000000c09107223 */ /* 0x000fc80000000009 */
[----:B------:R-:W-:-:S04]  /*1970*/  FFMA R9, R0, R16, RZ ;  /* 0x0000001000097223 */ /* 0x000fc800000000ff */
[----:B------:R-:W-:-:S04]  /*1980*/  FFMA R12, R11, R9, R0 ;  /* 0x000000090b0c7223 */ /* 0x000fc80000000000 */
[----:B------:R-:W-:Y:S01]  /*1990*/  FFMA R13, R16, R12, R9 ;  /* 0x0000000c100d7223 */ /* 0x000fe20000000009 */
[----:B------:R-:W-:-:S03]  /*19a0*/  IADD3 R9, PT, PT, R3, 0x7f, -R14 ;  /* 0x0000007f03097810 */ /* 0x000fc60007ffe80e */
[----:B------:R-:W-:Y:S02]  /*19b0*/  FFMA R12, R11, R13, R0 ;  /* 0x0000000d0b0c7223 */ /* 0x000fe40000000000 */
[----:B------:R-:W-:Y:S02]  /*19c0*/  IMAD.IADD R9, R9, 0x1, R8 ;  /* 0x0000000109097824 */ /* 0x000fe400078e0208 */
[----:B------:R-:W-:-:S05]  /*19d0*/  FFMA R0, R16, R12, R13 ;  /* 0x0000000c10007223 */ /* 0x000fca000000000d */
[----:B------:R-:W-:-:S04]  /*19e0*/  SHF.R.U32.HI R3, RZ, 0x17, R0 ;  /* 0x00000017ff037819 */ /* 0x000fc80000011600 */
[----:B------:R-:W-:-:S04]  /*19f0*/  LOP3.LUT R3, R3, 0xff, RZ, 0xc0, !PT ;  /* 0x000000ff03037812 */ /* 0x000fc800078ec0ff */
[----:B------:R-:W-:-:S05]  /*1a00*/  IADD3 R11, PT, PT, R3, R9, RZ ;  /* 0x00000009030b7210 */ /* 0x000fca0007ffe0ff */
[----:B------:R-:W-:-:S05]  /*1a10*/  VIADD R3, R11, 0xffffffff ;  /* 0xffffffff0b037836 */ /* 0x000fca0000000000 */
[----:B------:R-:W-:-:S13]  /*1a20*/  ISETP.GE.U32.AND P0, PT, R3, 0xfe, PT ;  /* 0x000000fe0300780c */ /* 0x000fda0003f06070 */
[----:B------:R-:W-:Y:S05]  /*1a30*/  @!P0 BRA `(.L_x_23) ;  /* 0x0000000000808947 */ /* 0x000fea0003800000 */
[----:B------:R-:W-:-:S13]  /*1a40*/  ISETP.GT.AND P0, PT, R11, 0xfe, PT ;  /* 0x000000fe0b00780c */ /* 0x000fda0003f04270 */
[----:B------:R-:W-:Y:S05]  /*1a50*/  @P0 BRA `(.L_x_24) ;  /* 0x00000000006c0947 */ /* 0x000fea0003800000 */
[----:B------:R-:W-:-:S13]  /*1a60*/  ISETP.GE.AND P0, PT, R11, 0x1, PT ;  /* 0x000000010b00780c */ /* 0x000fda0003f06270 */
[----:B------:R-:W-:Y:S05]  /*1a70*/  @P0 BRA `(.L_x_25) ;  /* 0x0000000000740947 */ /* 0x000fea0003800000 */
[----:B------:R-:W-:Y:S02]  /*1a80*/  ISETP.GE.AND P0, PT, R11, -0x18, PT ;  /* 0xffffffe80b00780c */ /* 0x000fe40003f06270 */
[----:B------:R-:W-:-:S11]  /*1a90*/  LOP3.LUT R0, R0, 0x80000000, RZ, 0xc0, !PT ;  /* 0x8000000000007812 */ /* 0x000fd600078ec0ff */
[----:B------:R-:W-:Y:S05]  /*1aa0*/  @!P0 BRA `(.L_x_25) ;  /* 0x0000000000688947 */ /* 0x000fea0003800000 */
[CCC-:B------:R-:W-:Y:S01]  /*1ab0*/  FFMA.RZ R3, R16.reuse, R12.reuse, R13.reuse ;  /* 0x0000000c10037223 */ /* 0x1c0fe2000000c00d */
[C---:B------:R-:W-:Y:S01]  /*1ac0*/  IADD3 R10, PT, PT, R11.reuse, 0x20, RZ ;  /* 0x000000200b0a7810 */ /* 0x040fe20007ffe0ff */
[CCC-:B------:R-:W-:Y:S01]  /*1ad0*/  FFMA.RM R8, R16.reuse, R12.reuse, R13.reuse ;  /* 0x0000000c10087223 */ /* 0x1c0fe2000000400d */
[----:B------:R-:W-:Y:S02]  /*1ae0*/  ISETP.NE.AND P2, PT, R11, RZ, PT ;  /* 0x000000ff0b00720c */ /* 0x000fe40003f45270 */
[----:B------:R-:W-:Y:S01]  /*1af0*/  LOP3.LUT R9, R3, 0x7fffff, RZ, 0xc0, !PT ;  /* 0x007fffff03097812 */ /* 0x000fe200078ec0ff */
[----:B------:R-:W-:Y:S01]  /*1b00*/  FFMA.RP R3, R16, R12, R13 ;  /* 0x0000000c10037223 */ /* 0x000fe2000000800d */
[----:B------:R-:W-:Y:S01]  /*1b10*/  ISETP.NE.AND P1, PT, R11, RZ, PT ;  /* 0x000000ff0b00720c */ /* 0x000fe20003f25270 */
[----:B------:R-:W-:Y:S01]  /*1b20*/  IMAD.MOV R11, RZ, RZ, -R11 ;  /* 0x000000ffff0b7224 */ /* 0x000fe200078e0a0b */
[----:B------:R-:W-:Y:S02]  /*1b30*/  LOP3.LUT R9, R9, 0x800000, RZ, 0xfc, !PT ;  /* 0x0080000009097812 */ /* 0x000fe400078efcff */
[----:B------:R-:W-:-:S02]  /*1b40*/  FSETP.NEU.FTZ.AND P0, PT, R3, R8, PT ;  /* 0x000000080300720b */ /* 0x000fc40003f1d000 */
[----:B------:R-:W-:Y:S02]  /*1b50*/  SHF.L.U32 R10, R9, R10, RZ ;  /* 0x0000000a090a7219 */ /* 0x000fe400000006ff */
[----:B------:R-:W-:Y:S02]  /*1b60*/  SEL R8, R11, RZ, P2 ;  /* 0x000000ff0b087207 */ /* 0x000fe40001000000 */
[----:B------:R-:W-:Y:S02]  /*1b70*/  ISETP.NE.AND P1, PT, R10, RZ, P1 ;  /* 0x000000ff0a00720c */ /* 0x000fe40000f25270 */
[----:B------:R-:W-:Y:S02]  /*1b80*/  SHF.R.U32.HI R8, RZ, R8, R9 ;  /* 0x00000008ff087219 */ /* 0x000fe40000011609 */
[----:B------:R-:W-:Y:S02]  /*1b90*/  PLOP3.LUT P0, PT, P0, P1, PT, 0xf8, 0x8f ;  /* 0x00000000008f781c */ /* 0x000fe40000703f70 */
[----:B------:R-:W-:-:S02]  /*1ba0*/  SHF.R.U32.HI R10, RZ, 0x1, R8 ;  /* 0x00000001ff0a7819 */ /* 0x000fc40000011608 */
[----:B------:R-:W-:-:S04]  /*1bb0*/  SEL R3, RZ, 0x1, !P0 ;  /* 0x00000001ff037807 */ /* 0x000fc80004000000 */
[----:B------:R-:W-:-:S04]  /*1bc0*/  LOP3.LUT R3, R3, 0x1, R10, 0xf8, !PT ;  /* 0x0000000103037812 */ /* 0x000fc800078ef80a */
[----:B------:R-:W-:-:S04]  /*1bd0*/  LOP3.LUT R3, R3, R8, RZ, 0xc0, !PT ;  /* 0x0000000803037212 */ /* 0x000fc800078ec0ff */
[----:B------:R-:W-:-:S04]  /*1be0*/  IADD3 R3, PT, PT, R10, R3, RZ ;  /* 0x000000030a037210 */ /* 0x000fc80007ffe0ff */
[----:B------:R-:W-:Y:S01]  /*1bf0*/  LOP3.LUT R0, R3, R0, RZ, 0xfc, !PT ;  /* 0x0000000003007212 */ /* 0x000fe200078efcff */
[----:B------:R-:W-:Y:S06]  /*1c00*/  BRA `(.L_x_25) ;  /* 0x0000000000107947 */ /* 0x000fec0003800000 */
.L_x_24:
[----:B------:R-:W-:-:S04]  /*1c10*/  LOP3.LUT R0, R0, 0x80000000, RZ, 0xc0, !PT ;  /* 0x8000000000007812 */ /* 0x000fc800078ec0ff */
[----:B------:R-:W-:Y:S01]  /*1c20*/  LOP3.LUT R0, R0, 0x7f800000, RZ, 0xfc, !PT ;  /* 0x7f80000000007812 */ /* 0x000fe200078efcff */
[----:B------:R-:W-:Y:S06]  /*1c30*/  BRA `(.L_x_25) ;  /* 0x0000000000047947 */ /* 0x000fec0003800000 */
.L_x_23:
[----:B------:R-:W-:-:S07]  /*1c40*/  IMAD R0, R9, 0x800000, R0 ;  /* 0x0080000009007824 */ /* 0x000fce00078e0200 */
.L_x_25:
[----:B------:R-:W-:Y:S05]  /*1c50*/  BSYNC.RECONVERGENT B2 ;  /* 0x0000000000027941 */ /* 0x000fea0003800200 */
.L_x_22:
[----:B------:R-:W-:Y:S05]  /*1c60*/  BRA `(.L_x_26) ;  /* 0x0000000000207947 */ /* 0x000fea0003800000 */
.L_x_21:
[----:B------:R-:W-:-:S04]  /*1c70*/  LOP3.LUT R0, R3, 0x80000000, R0, 0x48, !PT ;  /* 0x8000000003007812 */ /* 0x000fc800078e4800 */
[----:B------:R-:W-:Y:S01]  /*1c80*/  LOP3.LUT R0, R0, 0x7f800000, RZ, 0xfc, !PT ;  /* 0x7f80000000007812 */ /* 0x000fe200078efcff */
[----:B------:R-:W-:Y:S06]  /*1c90*/  BRA `(.L_x_26) ;  /* 0x0000000000147947 */ /* 0x000fec0003800000 */
.L_x_20:
[----:B------:R-:W-:Y:S01]  /*1ca0*/  LOP3.LUT R0, R3, 0x80000000, R0, 0x48, !PT ;  /* 0x8000000003007812 */ /* 0x000fe200078e4800 */
[----:B------:R-:W-:Y:S06]  /*1cb0*/  BRA `(.L_x_26) ;  /* 0x00000000000c7947 */ /* 0x000fec0003800000 */
.L_x_19:
[----:B------:R-:W0:Y:S01]  /*1cc0*/  MUFU.RSQ R0, -QNAN ;  /* 0xffc0000000007908 */ /* 0x000e220000001400 */
[----:B------:R-:W-:Y:S05]  /*1cd0*/  BRA `(.L_x_26) ;  /* 0x0000000000047947 */ /* 0x000fea0003800000 */
.L_x_18:
[----:B------:R-:W-:-:S07]  /*1ce0*/  FADD.FTZ R0, R0, R3 ;  /* 0x0000000300007221 */ /* 0x000fce0000010000 */
.L_x_26:
[----:B------:R-:W-:Y:S05]  /*1cf0*/  BSYNC.RECONVERGENT B1 ;  /* 0x0000000000017941 */ /* 0x000fea0003800200 */
.L_x_16:
[----:B------:R-:W-:-:S04]  /*1d00*/  HFMA2 R3, -RZ, RZ, 0, 0 ;  /* 0x00000000ff037431 */ /* 0x000fc800000001ff */
[----:B0-----:R-:W-:Y:S05]  /*1d10*/  RET.REL.NODEC R2 `(_Z20kMeansCentroidUpdateP5PointPiS0_S1_ii) ;  /* 0xffffffe002b87950 */ /* 0x001fea0003c3ffff */
.L_x_27:
[----:B------:R-:W-:-:S00]  /*1d20*/  BRA `(.L_x_27) ;  /* 0xfffffffc00fc7947 */ /* 0x000fc0000383ffff */
[----:B------:R-:W-:-:S00]  /*1d30*/  NOP ;  /* 0x0000000000007918 */ /* 0x000fc00000000000 */
        /* <DEDUP_REMOVED lines=12> */
.L_x_80:


//--------------------- .text._Z23kMeansClusterAssignmentP5PointPiS0_ii --------------------------
	.section	.text._Z23kMeansClusterAssignmentP5PointPiS0_ii,"ax",@progbits
	.align	128
        .global         _Z23kMeansClusterAssignmentP5PointPiS0_ii
        .type           _Z23kMeansClusterAssignmentP5PointPiS0_ii,@function
        .size           _Z23kMeansClusterAssignmentP5PointPiS0_ii,(.L_x_81 - _Z23kMeansClusterAssignmentP5PointPiS0_ii)
        .other          _Z23kMeansClusterAssignmentP5PointPiS0_ii,@"STO_CUDA_ENTRY STV_DEFAULT"
_Z23kMeansClusterAssignmentP5PointPiS0_ii:
.text._Z23kMeansClusterAssignmentP5PointPiS0_ii:
[----:B------:R-:W-:Y:S01]  /*0000*/  LDC R1, c[0x0][0x37c] ;  /* 0x0000df00ff017b82 */ /* 0x000fe20000000800 */
[----:B------:R-:W0:Y:S07]  /*0010*/  S2R R0, SR_TID.X ;  /* 0x0000000000007919 */ /* 0x000e2e0000002100 */
[----:B------:R-:W0:Y:S01]  /*0020*/  S2UR UR4, SR_CTAID.X ;  /* 0x00000000000479c3 */ /* 0x000e220000002500 */
[----:B------:R-:W1:Y:S07]  /*0030*/  LDCU UR5, c[0x0][0x398] ;  /* 0x00007300ff0577ac */ /* 0x000e6e0008000800 */
[----:B------:R-:W0:Y:S02]  /*0040*/  LDC R9, c[0x0][0x360] ;  /* 0x0000d800ff097b82 */ /* 0x000e240000000800 */
[----:B0-----:R-:W-:-:S05]  /*0050*/  IMAD R9, R9, UR4, R0 ;  /* 0x0000000409097c24 */ /* 0x001fca000f8e0200 */
[----:B-1----:R-:W-:-:S13]  /*0060*/  ISETP.GE.AND P0, PT, R9, UR5, PT ;  /* 0x0000000509007c0c */ /* 0x002fda000bf06270 */
[----:B------:R-:W-:Y:S05]  /*0070*/  @P0 EXIT ;  /* 0x000000000000094d */ /* 0x000fea0003800000 */
[----:B------:R-:W0:Y:S01]  /*0080*/  LDCU UR4, c[0x0][0x39c] ;  /* 0x00007380ff0477ac */ /* 0x000e220008000800 */
[----:B------:R-:W-:Y:S01]  /*0090*/  HFMA2 R15, -RZ, RZ, 0, 0 ;  /* 0x00000000ff0f7431 */ /* 0x000fe200000001ff */
[----:B------:R-:W1:Y:S01]  /*00a0*/  LDCU.64 UR10, c[0x0][0x358] ;  /* 0x00006b00ff0a77ac */ /* 0x000e620008000a00 */
[----:B0-----:R-:W-:-:S09]  /*00b0*/  UISETP.GE.AND UP0, UPT, UR4, 0x1, UPT ;  /* 0x000000010400788c */ /* 0x001fd2000bf06270 */
[----:B-1----:R-:W-:Y:S05]  /*00c0*/  BRA.U !UP0, `(.L_x_28) ;  /* 0x00000019082c7547 */ /* 0x002fea000b800000 */
[----:B------:R-:W0:Y:S02]  /*00d0*/  LDC.64 R2, c[0x0][0x380] ;  /* 0x0000e000ff027b82 */ /* 0x000e240000000a00 */
[----:B0-----:R-:W-:-:S05]  /*00e0*/  IMAD.WIDE R2, R9, 0x8, R2 ;  /* 0x0000000809027825 */ /* 0x001fca00078e0202 */
[----:B------:R0:W5:Y:S04]  /*00f0*/  LDG.E R8, desc[UR10][R2.64] ;  /* 0x0000000a02087981 */ /* 0x000168000c1e1900 */
[----:B------:R0:W5:Y:S01]  /*0100*/  LDG.E R7, desc[UR10][R2.64+0x4] ;  /* 0x0000040a02077981 */ /* 0x000162000c1e1900 */
[----:B------:R-:W-:Y:S01]  /*0110*/  UISETP.GE.U32.AND UP0, UPT, UR4, 0x8, UPT ;  /* 0x000000080400788c */ /* 0x000fe2000bf06070 */
[----:B------:R-:W-:Y:S01]  /*0120*/  MOV R17, 0x7f800000 ;  /* 0x7f80000000117802 */ /* 0x000fe20000000f00 */
[----:B------:R-:W-:Y:S01]  /*0130*/  ULOP3.LUT UR8, UR4, 0x7, URZ, 0xc0, !UPT ;  /* 0x0000000704087892 */ /* 0x000fe2000f8ec0ff */
[----:B------:R-:W-:Y:S02]  /*0140*/  MOV R6, RZ ;  /* 0x000000ff00067202 */ /* 0x000fe40000000f00 */
[----:B------:R-:W-:-:S04]  /*0150*/  MOV R15, RZ ;  /* 0x000000ff000f7202 */ /* 0x000fc80000000f00 */
[----:B0-----:R-:W-:Y:S05]  /*0160*/  BRA.U !UP0, `(.L_x_29) ;  /* 0x0000000d081c7547 */ /* 0x001fea000b800000 */
[----:B------:R-:W0:Y:S01]  /*0170*/  LDCU.64 UR6, c[0x0][0x390] ;  /* 0x00007200ff0677ac */ /* 0x000e220008000a00 */
[----:B------:R-:W-:Y:S01]  /*0180*/  HFMA2 R11, -RZ, RZ, 0, 0 ;  /* 0x00000000ff0b7431 */ /* 0x000fe200000001ff */
[----:B------:R-:W-:Y:S01]  /*0190*/  MOV R17, 0x7f800000 ;  /* 0x7f80000000117802 */ /* 0x000fe20000000f00 */
[----:B------:R-:W-:Y:S01]  /*01a0*/  ULOP3.LUT UR4, UR4, 0x7ffffff8, URZ, 0xc0, !UPT ;  /* 0x7ffffff804047892 */ /* 0x000fe2000f8ec0ff */
[----:B------:R-:W-:-:S05]  /*01b0*/  MOV R15, RZ ;  /* 0x000000ff000f7202 */ /* 0x000fca0000000f00 */
[----:B------:R-:W-:Y:S01]  /*01c0*/  MOV R6, UR4 ;  /* 0x0000000400067c02 */ /* 0x000fe20008000f00 */
[----:B0-----:R-:W-:-:S04]  /*01d0*/  UIADD3 UR5, UP0, UPT, UR6, 0x20, URZ ;  /* 0x0000002006057890 */ /* 0x001fc8000ff1e0ff */
[----:B------:R-:W-:Y:S02]  /*01e0*/  UIADD3.X UR6, UPT, UPT, URZ, UR7, URZ, UP0, !UPT ;  /* 0x00000007ff067290 */ /* 0x000fe400087fe4ff */
[----:B------:R-:W-:-:S04]  /*01f0*/  MOV R2, UR5 ;  /* 0x0000000500027c02 */ /* 0x000fc80008000f00 */
[----:B------:R-:W-:-:S07]  /*0200*/  MOV R3, UR6 ;  /* 0x0000000600037c02 */ /* 0x000fce0008000f00 */
.L_x_54:
[----:B------:R-:W2:Y:S04]  /*0210*/  LDG.E R0, desc[UR10][R2.64+-0x1c] ;  /* 0xffffe40a02007981 */ /* 0x000ea8000c1e1900 */
[----:B------:R-:W3:Y:S01]  /*0220*/  LDG.E R5, desc[UR10][R2.64+-0x20] ;  /* 0xffffe00a02057981 */ /* 0x000ee2000c1e1900 */
[----:B------:R-:W-:Y:S01]  /*0230*/  BSSY.RECONVERGENT B0, `(.L_x_30) ;  /* 0x0000011000007945 */ /* 0x000fe20003800200 */
[----:B--2--5:R-:W-:Y:S01]  /*0240*/  FADD R0, R7, -R0 ;  /* 0x8000000007007221 */ /* 0x024fe20000000000 */
[----:B---3--:R-:W-:-:S03]  /*0250*/  FADD R5, R8, -R5 ;  /* 0x8000000508057221 */ /* 0x008fc60000000000 */
[----:B------:R-:W-:-:S04]  /*0260*/  FMUL R0, R0, R0 ;  /* 0x0000000000007220 */ /* 0x000fc80000400000 */
[----:B------:R-:W-:-:S04]  /*0270*/  FFMA R5, R5, R5, R0 ;  /* 0x0000000505057223 */ /* 0x000fc80000000000 */
[----:B------:R0:W1:Y:S01]  /*0280*/  MUFU.RSQ R4, R5 ;  /* 0x0000000500047308 */ /* 0x0000620000001400 */
[----:B------:R-:W-:-:S04]  /*0290*/  IADD3 R0, PT, PT, R5, -0xd000000, RZ ;  /* 0xf300000005007810 */ /* 0x000fc80007ffe0ff */
[----:B------:R-:W-:-:S13]  /*02a0*/  ISETP.GT.U32.AND P0, PT, R0, 0x727fffff, PT ;  /* 0x727fffff0000780c */ /* 0x000fda0003f04070 */
[----:B01----:R-:W-:Y:S05]  /*02b0*/  @!P0 BRA `(.L_x_31) ;  /* 0x0000000000108947 */ /* 0x003fea0003800000 */
[----:B------:R-:W-:Y:S02]  /*02c0*/  MOV R0, R5 ;  /* 0x0000000500007202 */ /* 0x000fe40000000f00 */
[----:B------:R-:W-:-:S07]  /*02d0*/  MOV R4, 0x2f0 ;  /* 0x000002f000047802 */ /* 0x000fce0000000f00 */
[----:B------:R-:W-:Y:S05]  /*02e0*/  CALL.REL.NOINC `($__internal_1_$__cuda_sm20_sqrt_rn_f32_slowpath) ;  /* 0x0000001400b47944 */ /* 0x000fea0003c00000 */
[----:B------:R-:W-:Y:S05]  /*02f0*/  BRA `(.L_x_32) ;  /* 0x0000000000107947 */ /* 0x000fea0003800000 */
.L_x_31:
[----:B------:R-:W-:Y:S01]  /*0300*/  FMUL.FTZ R12, R5, R4 ;  /* 0x00000004050c7220 */ /* 0x000fe20000410000 */
[----:B------:R-:W-:-:S03]  /*0310*/  FMUL.FTZ R0, R4, 0.5 ;  /* 0x3f00000004007820 */ /* 0x000fc60000410000 */
[----:B------:R-:W-:-:S04]  /*0320*/  FFMA R5, -R12, R12, R5 ;  /* 0x0000000c0c057223 */ /* 0x000fc80000000105 */
[----:B------:R-:W-:-:S07]  /*0330*/  FFMA R12, R5, R0, R12 ;  /* 0x00000000050c7223 */ /* 0x000fce000000000c */
.L_x_32:
[----:B------:R-:W-:Y:S05]  /*0340*/  BSYNC.RECONVERGENT B0 ;  /* 0x0000000000007941 */ /* 0x000fea0003800200 */
.L_x_30:
[----:B------:R-:W2:Y:S04]  /*0350*/  LDG.E R0, desc[UR10][R2.64+-0x14] ;  /* 0xffffec0a02007981 */ /* 0x000ea8000c1e1900 */
[----:B------:R-:W3:Y:S01]  /*0360*/  LDG.E R5, desc[UR10][R2.64+-0x18] ;  /* 0xffffe80a02057981 */ /* 0x000ee2000c1e1900 */
[CC--:B------:R-:W-:Y:S01]  /*0370*/  FSETP.GEU.AND P0, PT, R12.reuse, R17.reuse, PT ;  /* 0x000000110c00720b */ /* 0x0c0fe20003f0e000 */
[----:B------:R-:W-:Y:S03]  /*0380*/  BSSY.RECONVERGENT B0, `(.L_x_33) ;  /* 0x0000013000007945 */ /* 0x000fe60003800200 */
[----:B------:R-:W-:Y:S02]  /*0390*/  FSEL R17, R12, R17, !P0 ;  /* 0x000000110c117208 */ /* 0x000fe40004000000 */
[----:B------:R-:W-:Y:S01]  /*03a0*/  SEL R15, R11, R15, !P0 ;  /* 0x0000000f0b0f7207 */ /* 0x000fe20004000000 */
[----:B--2---:R-:W-:Y:S01]  /*03b0*/  FADD R0, R7, -R0 ;  /* 0x8000000007007221 */ /* 0x004fe20000000000 */
        /* <DEDUP_REMOVED lines=11> */
.L_x_34:
[----:B------:R-:W-:Y:S01]  /*0470*/  FMUL.FTZ R12, R5, R4 ;  /* 0x00000004050c7220 */ /* 0x000fe20000410000 */
[----:B------:R-:W-:-:S03]  /*0480*/  FMUL.FTZ R0, R4, 0.5 ;  /* 0x3f00000004007820 */ /* 0x000fc60000410000 */
[----:B------:R-:W-:-:S04]  /*0490*/  FFMA R5, -R12, R12, R5 ;  /* 0x0000000c0c057223 */ /* 0x000fc80000000105 */
[----:B------:R-:W-:-:S07]  /*04a0*/  FFMA R12, R5, R0, R12 ;  /* 0x00000000050c7223 */ /* 0x000fce000000000c */
.L_x_35:
[----:B------:R-:W-:Y:S05]  /*04b0*/  BSYNC.RECONVERGENT B0 ;  /* 0x0000000000007941 */ /* 0x000fea0003800200 */
.L_x_33:
[----:B------:R-:W2:Y:S04]  /*04c0*/  LDG.E R0, desc[UR10][R2.64+-0xc] ;  /* 0xfffff40a02007981 */ /* 0x000ea8000c1e1900 */
[----:B------:R-:W3:Y:S01]  /*04d0*/  LDG.E R5, desc[UR10][R2.64+-0x10] ;  /* 0xfffff00a02057981 */ /* 0x000ee2000c1e1900 */
[CC--:B------:R-:W-:Y:S01]  /*04e0*/  FSETP.GEU.AND P0, PT, R12.reuse, R17.reuse, PT ;  /* 0x000000110c00720b */ /* 0x0c0fe20003f0e000 */
[----:B------:R-:W-:Y:S03]  /*04f0*/  BSSY.RECONVERGENT B0, `(.L_x_36) ;  /* 0x0000013000007945 */ /* 0x000fe60003800200 */
[----:B------:R-:W-:-:S09]  /*0500*/  FSEL R17, R12, R17, !P0 ;  /* 0x000000110c117208 */ /* 0x000fd20004000000 */
[----:B------:R-:W-:Y:S01]  /*0510*/  @!P0 IADD3 R15, PT, PT, R11, 0x1, RZ ;  /* 0x000000010b0f8810 */ /* 0x000fe20007ffe0ff */
        /* <DEDUP_REMOVED lines=12> */
.L_x_37:
[----:B------:R-:W-:Y:S01]  /*05e0*/  FMUL.FTZ R12, R5, R4 ;  /* 0x00000004050c7220 */ /* 0x000fe20000410000 */
[----:B------:R-:W-:-:S03]  /*05f0*/  FMUL.FTZ R0, R4, 0.5 ;  /* 0x3f00000004007820 */ /* 0x000fc60000410000 */
[----:B------:R-:W-:-:S04]  /*0600*/  FFMA R5, -R12, R12, R5 ;  /* 0x0000000c0c057223 */ /* 0x000fc80000000105 */
[----:B------:R-:W-:-:S07]  /*0610*/  FFMA R12, R5, R0, R12 ;  /* 0x00000000050c7223 */ /* 0x000fce000000000c */
.L_x_38:
[----:B------:R-:W-:Y:S05]  /*0620*/  BSYNC.RECONVERGENT B0 ;  /* 0x0000000000007941 */ /* 0x000fea0003800200 */
.L_x_36:
        /* <DEDUP_REMOVED lines=18> */
.L_x_40:
[----:B------:R-:W-:Y:S01]  /*0750*/  FMUL.FTZ R12, R5, R4 ;  /* 0x00000004050c7220 */ /* 0x000fe20000410000 */
[----:B------:R-:W-:-:S03]  /*0760*/  FMUL.FTZ R0, R4, 0.5 ;  /* 0x3f00000004007820 */ /* 0x000fc60000410000 */
[----:B------:R-:W-:-:S04]  /*0770*/  FFMA R5, -R12, R12, R5 ;  /* 0x0000000c0c057223 */ /* 0x000fc80000000105 */
[----:B------:R-:W-:-:S07]  /*0780*/  FFMA R12, R5, R0, R12 ;  /* 0x00000000050c7223 */ /* 0x000fce000000000c */
.L_x_41:
[----:B------:R-:W-:Y:S05]  /*0790*/  BSYNC.RECONVERGENT B0 ;  /* 0x0000000000007941 */ /* 0x000fea0003800200 */
.L_x_39:
        /* <DEDUP_REMOVED lines=18> */
.L_x_43:
[----:B------:R-:W-:Y:S01]  /*08c0*/  FMUL.FTZ R12, R5, R4 ;  /* 0x00000004050c7220 */ /* 0x000fe20000410000 */
[----:B------:R-:W-:-:S03]  /*08d0*/  FMUL.FTZ R0, R4, 0.5 ;  /* 0x3f00000004007820 */ /* 0x000fc60000410000 */
[----:B------:R-:W-:-:S04]  /*08e0*/  FFMA R5, -R12, R12, R5 ;  /* 0x0000000c0c057223 */ /* 0x000fc80000000105 */
[----:B------:R-:W-:-:S07]  /*08f0*/  FFMA R12, R5, R0, R12 ;  /* 0x00000000050c7223 */ /* 0x000fce000000000c */
.L_x_44:
[----:B------:R-:W-:Y:S05]  /*0900*/  BSYNC.RECONVERGENT B0 ;  /* 0x0000000000007941 */ /* 0x000fea0003800200 */
.L_x_42:
        /* <DEDUP_REMOVED lines=18> */
.L_x_46:
[----:B------:R-:W-:Y:S01]  /*0a30*/  FMUL.FTZ R12, R5, R4 ;  /* 0x00000004050c7220 */ /* 0x000fe20000410000 */
[----:B------:R-:W-:-:S03]  /*0a40*/  FMUL.FTZ R0, R4, 0.5 ;  /* 0x3f00000004007820 */ /* 0x000fc60000410000 */
[----:B------:R-:W-:-:S04]  /*0a50*/  FFMA R5, -R12, R12, R5 ;  /* 0x0000000c0c057223 */ /* 0x000fc80000000105 */
[----:B------:R-:W-:-:S07]  /*0a60*/  FFMA R12, R5, R0, R12 ;  /* 0x00000000050c7223 */ /* 0x000fce000000000c */
.L_x_47:
[----:B------:R-:W-:Y:S05]  /*0a70*/  BSYNC.RECONVERGENT B0 ;  /* 0x0000000000007941 */ /* 0x000fea0003800200 */
.L_x_45:
        /* <DEDUP_REMOVED lines=18> */
.L_x_49:
[----:B------:R-:W-:Y:S01]  /*0ba0*/  FMUL.FTZ R12, R5, R4 ;  /* 0x00000004050c7220 */ /* 0x000fe20000410000 */
[----:B------:R-:W-:-:S03]  /*0bb0*/  FMUL.FTZ R0, R4, 0.5 ;  /* 0x3f00000004007820 */ /* 0x000fc60000410000 */
[----:B------:R-:W-:-:S04]  /*0bc0*/  FFMA R5, -R12, R12, R5 ;  /* 0x0000000c0c057223 */ /* 0x000fc80000000105 */
[----:B------:R-:W-:-:S07]  /*0bd0*/  FFMA R12, R5, R0, R12 ;  /* 0x00000000050c7223 */ /* 0x000fce000000000c */
.L_x_50:
[----:B------:R-:W-:Y:S05]  /*0be0*/  BSYNC.RECONVERGENT B0 ;  /* 0x0000000000007941 */ /* 0x000fea0003800200 */
.L_x_48:
        /* <DEDUP_REMOVED lines=18> */
.L_x_52:
[----:B------:R-:W-:Y:S01]  /*0d10*/  FMUL.FTZ R12, R5, R4 ;  /* 0x00000004050c7220 */ /* 0x000fe20000410000 */
[----:B------:R-:W-:-:S03]  /*0d20*/  FMUL.FTZ R0, R4, 0.5 ;  /* 0x3f00000004007820 */ /* 0x000fc60000410000 */
[----:B------:R-:W-:-:S04]  /*0d30*/  FFMA R5, -R12, R12, R5 ;  /* 0x0000000c0c057223 */ /* 0x000fc80000000105 */
[----:B------:R-:W-:-:S07]  /*0d40*/  FFMA R12, R5, R0, R12 ;  /* 0x00000000050c7223 */ /* 0x000fce000000000c */
.L_x_53:
[----:B------:R-:W-:Y:S05]  /*0d50*/  BSYNC.RECONVERGENT B0 ;  /* 0x0000000000007941 */ /* 0x000fea0003800200 */
.L_x_51:
[-C--:B------:R-:W-:Y:S02]  /*0d60*/  FSETP.GEU.AND P0, PT, R12, R17.reuse, PT ;  /* 0x000000110c00720b */ /* 0x080fe40003f0e000 */
[----:B------:R-:W-:Y:S02]  /*0d70*/  IADD3 R2, P2, PT, R2, 0x40, RZ ;  /* 0x0000004002027810 */ /* 0x000fe40007f5e0ff */
[----:B------:R-:W-:Y:S02]  /*0d80*/  FSEL R17, R12, R17, !P0 ;  /* 0x000000110c117208 */ /* 0x000fe40004000000 */
[----:B------:R-:W-:-:S07]  /*0d90*/  IADD3.X R3, PT, PT, RZ, R3, RZ, P2, !PT ;  /* 0x00000003ff037210 */ /* 0x000fce00017fe4ff */
[C---:B------:R-:W-:Y:S02]  /*0da0*/  @!P0 IADD3 R15, PT, PT, R11.reuse, 0x7, RZ ;  /* 0x000000070b0f8810 */ /* 0x040fe40007ffe0ff */
[----:B------:R-:W-:-:S04]  /*0db0*/  IADD3 R11, PT, PT, R11, 0x8, RZ ;  /* 0x000000080b0b7810 */ /* 0x000fc80007ffe0ff */
[----:B------:R-:W-:-:S13]  /*0dc0*/  ISETP.NE.AND P1, PT, R11, R6, PT ;  /* 0x000000060b00720c */ /* 0x000fda0003f25270 */
[----:B------:R-:W-:Y:S05]  /*0dd0*/  @P1 BRA `(.L_x_54) ;  /* 0xfffffff4000c1947 */ /* 0x000fea000383ffff */
.L_x_29:
[----:B------:R-:W-:-:S09]  /*0de0*/  UISETP.NE.AND UP0, UPT, UR8, URZ, UPT ;  /* 0x000000ff0800728c */ /* 0x000fd2000bf05270 */
[----:B------:R-:W-:Y:S05]  /*0df0*/  BRA.U !UP0, `(.L_x_28) ;  /* 0x0000000908e07547 */ /* 0x000fea000b800000 */
[----:B------:R-:W0:Y:S01]  /*0e00*/  LDCU UR4, c[0x0][0x39c] ;  /* 0x00007380ff0477ac */ /* 0x000e220008000800 */
[----:B------:R-:W-:Y:S02]  /*0e10*/  UISETP.GE.U32.AND UP0, UPT, UR8, 0x4, UPT ;  /* 0x000000040800788c */ /* 0x000fe4000bf06070 */
[----:B0-----:R-:W-:-:S07]  /*0e20*/  ULOP3.LUT UR4, UR4, 0x3, URZ, 0xc0, !UPT ;  /* 0x0000000304047892 */ /* 0x001fce000f8ec0ff */
[----:B------:R-:W-:Y:S05]  /*0e30*/  BRA.U !UP0, `(.L_x_55) ;  /* 0x0000000508887547 */ /* 0x000fea000b800000 */
[----:B------:R-:W0:Y:S02]  /*0e40*/  LDC.64 R2, c[0x0][0x390] ;  /* 0x0000e400ff027b82 */ /* 0x000e240000000a00 */
[----:B0-----:R-:W-:-:S05]  /*0e50*/  IMAD.WIDE.U32 R2, R6, 0x8, R2 ;  /* 0x0000000806027825 */ /* 0x001fca00078e0002 */
        /* <DEDUP_REMOVED lines=15> */
.L_x_57:
[----:B------:R-:W-:Y:S01]  /*0f50*/  FMUL.FTZ R12, R5, R4 ;  /* 0x00000004050c7220 */ /* 0x000fe20000410000 */
[----:B------:R-:W-:-:S03]  /*0f60*/  FMUL.FTZ R0, R4, 0.5 ;  /* 0x3f00000004007820 */ /* 0x000fc60000410000 */
[----:B------:R-:W-:-:S04]  /*0f70*/  FFMA R5, -R12, R12, R5 ;  /* 0x0000000c0c057223 */ /* 0x000fc80000000105 */
[----:B------:R-:W-:-:S07]  /*0f80*/  FFMA R12, R5, R0, R12 ;  /* 0x00000000050c7223 */ /* 0x000fce000000000c */
.L_x_58:
[----:B------:R-:W-:Y:S05]  /*0f90*/  BSYNC.RECONVERGENT B0 ;  /* 0x0000000000007941 */ /* 0x000fea0003800200 */
.L_x_56:
[----:B------:R-:W2:Y:S04]  /*0fa0*/  LDG.E R0, desc[UR10][R2.64+0xc] ;  /* 0x00000c0a02007981 */ /* 0x000ea8000c1e1900 */
[----:B------:R-:W3:Y:S01]  /*0fb0*/  LDG.E R5, desc[UR10][R2.64+0x8] ;  /* 0x0000080a02057981 */ /* 0x000ee2000c1e1900 */
[-C--:B------:R-:W-:Y:S01]  /*0fc0*/  FSETP.GEU.AND P0, PT, R12, R17.reuse, PT ;  /* 0x000000110c00720b */ /* 0x080fe20003f0e000 */
[----:B------:R-:W-:Y:S01]  /*0fd0*/  BSSY.RECONVERGENT B0, `(.L_x_59) ;  /* 0x0000014000007945 */ /* 0x000fe20003800200 */
[----:B------:R-:W-:Y:S02]  /*0fe0*/  IADD3 R11, PT, PT, R6, 0x1, RZ ;  /* 0x00000001060b7810 */ /* 0x000fe40007ffe0ff */
        /* <DEDUP_REMOVED lines=14> */
.L_x_60:
[----:B------:R-:W-:Y:S01]  /*10d0*/  FMUL.FTZ R12, R5, R4 ;  /* 0x00000004050c7220 */ /* 0x000fe20000410000 */
[----:B------:R-:W-:-:S03]  /*10e0*/  FMUL.FTZ R0, R4, 0.5 ;  /* 0x3f00000004007820 */ /* 0x000fc60000410000 */
[----:B------:R-:W-:-:S04]  /*10f0*/  FFMA R5, -R12, R12, R5 ;  /* 0x0000000c0c057223 */ /* 0x000fc80000000105 */
[----:B------:R-:W-:-:S07]  /*1100*/  FFMA R12, R5, R0, R12 ;  /* 0x00000000050c7223 */ /* 0x000fce000000000c */
.L_x_61:
[----:B------:R-:W-:Y:S05]  /*1110*/  BSYNC.RECONVERGENT B0 ;  /* 0x0000000000007941 */ /* 0x000fea0003800200 */
.L_x_59:
[----:B------:R-:W2:Y:S04]  /*1120*/  LDG.E R0, desc[UR10][R2.64+0x14] ;  /* 0x0000140a02007981 */ /* 0x000ea8000c1e1900 */
[----:B------:R-:W3:Y:S01]  /*1130*/  LDG.E R5, desc[UR10][R2.64+0x10] ;  /* 0x0000100a02057981 */ /* 0x000ee2000c1e1900 */
[CC--:B------:R-:W-:Y:S01]  /*1140*/  FSETP.GEU.AND P0, PT, R12.reuse, R17.reuse, PT ;  /* 0x000000110c00720b */ /* 0x0c0fe20003f0e000 */
[----:B------:R-:W-:Y:S03]  /*1150*/  BSSY.RECONVERGENT B0, `(.L_x_62) ;  /* 0x0000014000007945 */ /* 0x000fe60003800200 */
[----:B------:R-:W-:Y:S02]  /*1160*/  SEL R11, R11, R18, !P0 ;  /* 0x000000120b0b7207 */ /* 0x000fe40004000000 */
[----:B------:R-:W-:-:S02]  /*1170*/  FSEL R17, R12, R17, !P0 ;  /* 0x000000110c117208 */ /* 0x000fc40004000000 */
[----:B------:R-:W-:Y:S01]  /*1180*/  IADD3 R18, PT, PT, R6, 0x2, RZ ;  /* 0x0000000206127810 */ /* 0x000fe20007ffe0ff */
        /* <DEDUP_REMOVED lines=12> */
.L_x_63:
[----:B------:R-:W-:Y:S01]  /*1250*/  FMUL.FTZ R12, R5, R4 ;  /* 0x00000004050c7220 */ /* 0x000fe20000410000 */
[----:B------:R-:W-:-:S03]  /*1260*/  FMUL.FTZ R0, R4, 0.5 ;  /* 0x3f00000004007820 */ /* 0x000fc60000410000 */
[----:B------:R-:W-:-:S04]  /*1270*/  FFMA R5, -R12, R12, R5 ;  /* 0x0000000c0c057223 */ /* 0x000fc80000000105 */
[----:B------:R-:W-:-:S07]  /*1280*/  FFMA R12, R5, R0, R12 ;  /* 0x00000000050c7223 */ /* 0x000fce000000000c */
.L_x_64:
[----:B------:R-:W-:Y:S05]  /*1290*/  BSYNC.RECONVERGENT B0 ;  /* 0x0000000000007941 */ /* 0x000fea0003800200 */
.L_x_62:
[----:B------:R-:W2:Y:S04]  /*12a0*/  LDG.E R0, desc[UR10][R2.64+0x1c] ;  /* 0x00001c0a02007981 */ /* 0x000ea8000c1e1900 */
[----:B------:R0:W3:Y:S01]  /*12b0*/  LDG.E R5, desc[UR10][R2.64+0x18] ;  /* 0x0000180a02057981 */ /* 0x0000e2000c1e1900 */
[CC--:B------:R-:W-:Y:S01]  /*12c0*/  FSETP.GEU.AND P0, PT, R12.reuse, R17.reuse, PT ;  /* 0x000000110c00720b */ /* 0x0c0fe20003f0e000 */
[----:B------:R-:W-:Y:S03]  /*12d0*/  BSSY.RECONVERGENT B0, `(.L_x_65) ;  /* 0x0000014000007945 */ /* 0x000fe60003800200 */
[----:B------:R-:W-:Y:S02]  /*12e0*/  FSEL R17, R12, R17, !P0 ;  /* 0x000000110c117208 */ /* 0x000fe40004000000 */
[----:B------:R-:W-:-:S02]  /*12f0*/  SEL R11, R18, R11, !P0 ;  /* 0x0000000b120b7207 */ /* 0x000fc40004000000 */
[----:B0-----:R-:W-:Y:S01]  /*1300*/  IADD3 R2, PT, PT, R6, 0x3, RZ ;  /* 0x0000000306027810 */ /* 0x001fe20007ffe0ff */
        /* <DEDUP_REMOVED lines=12> */
.L_x_66:
[----:B------:R-:W-:Y:S01]  /*13d0*/  FMUL.FTZ R12, R5, R4 ;  /* 0x00000004050c7220 */ /* 0x000fe20000410000 */
[----:B------:R-:W-:-:S03]  /*13e0*/  FMUL.FTZ R0, R4, 0.5 ;  /* 0x3f00000004007820 */ /* 0x000fc60000410000 */
[----:B------:R-:W-:-:S04]  /*13f0*/  FFMA R3, -R12, R12, R5 ;  /* 0x0000000c0c037223 */ /* 0x000fc80000000105 */
[----:B------:R-:W-:-:S07]  /*1400*/  FFMA R12, R3, R0, R12 ;  /* 0x00000000030c7223 */ /* 0x000fce000000000c */
.L_x_67:
[----:B------:R-:W-:Y:S05]  /*1410*/  BSYNC.RECONVERGENT B0 ;  /* 0x0000000000007941 */ /* 0x000fea0003800200 */
.L_x_65:
[-C--:B------:R-:W-:Y:S02]  /*1420*/  FSETP.GEU.AND P0, PT, R12, R17.reuse, PT ;  /* 0x000000110c00720b */ /* 0x080fe40003f0e000 */
[----:B------:R-:W-:Y:S02]  /*1430*/  IADD3 R6, PT, PT, R6, 0x4, RZ ;  /* 0x0000000406067810 */ /* 0x000fe40007ffe0ff */
[----:B------:R-:W-:Y:S02]  /*1440*/  FSEL R17, R12, R17, !P0 ;  /* 0x000000110c117208 */ /* 0x000fe40004000000 */
[----:B------:R-:W-:-:S07]  /*1450*/  SEL R15, R2, R11, !P0 ;  /* 0x0000000b020f7207 */ /* 0x000fce0004000000 */
.L_x_55:
[----:B------:R-:W-:-:S09]  /*1460*/  UISETP.NE.AND UP0, UPT, UR4, URZ, UPT ;  /* 0x000000ff0400728c */ /* 0x000fd2000bf05270 */
[----:B------:R-:W-:Y:S05]  /*1470*/  BRA.U !UP0, `(.L_x_28) ;  /* 0x0000000508407547 */ /* 0x000fea000b800000 */
[----:B------:R-:W-:-:S09]  /*1480*/  UISETP.NE.AND UP0, UPT, UR4, 0x1, UPT ;  /* 0x000000010400788c */ /* 0x000fd2000bf05270 */
        /* <DEDUP_REMOVED lines=18> */
.L_x_70:
[----:B------:R-:W-:Y:S01]  /*15b0*/  FMUL.FTZ R12, R5, R4 ;  /* 0x00000004050c7220 */ /* 0x000fe20000410000 */
[----:B------:R-:W-:-:S03]  /*15c0*/  FMUL.FTZ R0, R4, 0.5 ;  /* 0x3f00000004007820 */ /* 0x000fc60000410000 */
[----:B------:R-:W-:-:S04]  /*15d0*/  FFMA R5, -R12, R12, R5 ;  /* 0x0000000c0c057223 */ /* 0x000fc80000000105 */
[----:B------:R-:W-:-:S07]  /*15e0*/  FFMA R12, R5, R0, R12 ;  /* 0x00000000050c7223 */ /* 0x000fce000000000c */
.L_x_71:
[----:B------:R-:W-:Y:S05]  /*15f0*/  BSYNC.RECONVERGENT B0 ;  /* 0x0000000000007941 */ /* 0x000fea0003800200 */
.L_x_69:
        /* <DEDUP_REMOVED lines=19> */
.L_x_73:
[----:B------:R-:W-:Y:S01]  /*1730*/  FMUL.FTZ R12, R5, R4 ;  /* 0x00000004050c7220 */ /* 0x000fe20000410000 */
[----:B------:R-:W-:-:S03]  /*1740*/  FMUL.FTZ R0, R4, 0.5 ;  /* 0x3f00000004007820 */ /* 0x000fc60000410000 */
[----:B------:R-:W-:-:S04]  /*1750*/  FFMA R3, -R12, R12, R5 ;  /* 0x0000000c0c037223 */ /* 0x000fc80000000105 */
[----:B------:R-:W-:-:S07]  /*1760*/  FFMA R12, R3, R0, R12 ;  /* 0x00000000030c7223 */ /* 0x000fce000000000c */
.L_x_74:
[----:B------:R-:W-:Y:S05]  /*1770*/  BSYNC.RECONVERGENT B0 ;  /* 0x0000000000007941 */ /* 0x000fea0003800200 */
.L_x_72:
[-C--:B------:R-:W-:Y:S02]  /*1780*/  FSETP.GEU.AND P0, PT, R12, R17.reuse, PT ;  /* 0x000000110c00720b */ /* 0x080fe40003f0e000 */
[----:B------:R-:W-:Y:S02]  /*1790*/  IADD3 R6, PT, PT, R6, 0x2, RZ ;  /* 0x0000000206067810 */ /* 0x000fe40007ffe0ff */
[----:B------:R-:W-:Y:S02]  /*17a0*/  FSEL R17, R12, R17, !P0 ;  /* 0x000000110c117208 */ /* 0x000fe40004000000 */
[----:B------:R-:W-:-:S07]  /*17b0*/  SEL R15, R18, R15, !P0 ;  /* 0x0000000f120f7207 */ /* 0x000fce0004000000 */
.L_x_68:
[----:B------:R-:W0:Y:S02]  /*17c0*/  LDCU UR5, c[0x0][0x39c] ;  /* 0x00007380ff0577ac */ /* 0x000e240008000800 */
[----:B0-----:R-:W-:-:S04]  /*17d0*/  ULOP3.LUT UR5, UR5, 0x1, URZ, 0xc0, !UPT ;  /* 0x0000000105057892 */ /* 0x001fc8000f8ec0ff */
[----:B------:R-:W-:-:S09]  /*17e0*/  UISETP.NE.U32.AND UP0, UPT, UR5, 0x1, UPT ;  /* 0x000000010500788c */ /* 0x000fd2000bf05070 */
[----:B------:R-:W-:Y:S05]  /*17f0*/  BRA.U UP0, `(.L_x_28) ;  /* 0x0000000100607547 */ /* 0x000fea000b800000 */
        /* <DEDUP_REMOVED lines=17> */
.L_x_76:
[----:B------:R-:W-:Y:S01]  /*1910*/  FMUL.FTZ R12, R5, R4 ;  /* 0x00000004050c7220 */ /* 0x000fe20000410000 */
[----:B------:R-:W-:-:S03]  /*1920*/  FMUL.FTZ R0, R4, 0.5 ;  /* 0x3f00000004007820 */ /* 0x000fc60000410000 */
[----:B------:R-:W-:-:S04]  /*1930*/  FFMA R3, -R12, R12, R5 ;  /* 0x0000000c0c037223 */ /* 0x000fc80000000105 */
[----:B------:R-:W-:-:S07]  /*1940*/  FFMA R12, R3, R0, R12 ;  /* 0x00000000030c7223 */ /* 0x000fce000000000c */
.L_x_77:
[----:B------:R-:W-:Y:S05]  /*1950*/  BSYNC.RECONVERGENT B0 ;  /* 0x0000000000007941 */ /* 0x000fea0003800200 */
.L_x_75:
[----:B------:R-:W-:-:S04]  /*1960*/  FSETP.GEU.AND P0, PT, R12, R17, PT ;  /* 0x000000110c00720b */ /* 0x000fc80003f0e000 */
[----:B------:R-:W-:-:S09]  /*1970*/  SEL R15, R6, R15, !P0 ;  /* 0x0000000f060f7207 */ /* 0x000fd20004000000 */
.L_x_28:
[----:B------:R-:W0:Y:S02]  /*1980*/  LDC.64 R2, c[0x0][0x388] ;  /* 0x0000e200ff027b82 */ /* 0x000e240000000a00 */
[----:B0-----:R-:W-:-:S05]  /*1990*/  IMAD.WIDE R2, R9, 0x4, R2 ;  /* 0x0000000409027825 */ /* 0x001fca00078e0202 */
[----:B------:R-:W-:Y:S01]  /*19a0*/  STG.E desc[UR10][R2.64], R15 ;  /* 0x0000000f02007986 */ /* 0x000fe2000c10190a */
[----:B------:R-:W-:Y:S05]  /*19b0*/  EXIT ;  /* 0x000000000000794d */ /* 0x000fea0003800000 */
        .weak           $__internal_1_$__cuda_sm20_sqrt_rn_f32_slowpath
        .type           $__internal_1_$__cuda_sm20_sqrt_rn_f32_slowpath,@function
        .size           $__internal_1_$__cuda_sm20_sqrt_rn_f32_slowpath,(.L_x_81 - $__internal_1_$__cuda_sm20_sqrt_rn_f32_slowpath)
$__internal_1_$__cuda_sm20_sqrt_rn_f32_slowpath:
[----:B------:R-:W-:-:S13]  /*19c0*/  LOP3.LUT P0, RZ, R0, 0x7fffffff, RZ, 0xc0, !PT ;  /* 0x7fffffff00ff7812 */ /* 0x000fda000780c0ff */
[----:B------:R-:W-:Y:S01]  /*19d0*/  @!P0 MOV R12, R0 ;  /* 0x00000000000c8202 */ /* 0x000fe20000000f00 */
[----:B------:R-:W-:Y:S06]  /*19e0*/  @!P0 BRA `(.L_x_78) ;  /* 0x0000000000408947 */ /* 0x000fec0003800000 */
[----:B------:R-:W-:-:S13]  /*19f0*/  FSETP.GEU.FTZ.AND P0, PT, R0, RZ, PT ;  /* 0x000000ff0000720b */ /* 0x000fda0003f1e000 */
[----:B------:R-:W-:Y:S01]  /*1a00*/  @!P0 MOV R12, 0x7fffffff ;  /* 0x7fffffff000c8802 */ /* 0x000fe20000000f00 */
[----:B------:R-:W-:Y:S06]  /*1a10*/  @!P0 BRA `(.L_x_78) ;  /* 0x0000000000348947 */ /* 0x000fec0003800000 */
[----:B------:R-:W-:-:S13]  /*1a20*/  FSETP.GTU.FTZ.AND P0, PT, |R0|, +INF , PT ;  /* 0x7f8000000000780b */ /* 0x000fda0003f1c200 */
[----:B------:R-:W-:Y:S01]  /*1a30*/  @P0 FADD.FTZ R12, R0, 1 ;  /* 0x3f800000000c0421 */ /* 0x000fe20000010000 */
[----:B------:R-:W-:Y:S06]  /*1a40*/  @P0 BRA `(.L_x_78) ;  /* 0x0000000000280947 */ /* 0x000fec0003800000 */
[----:B------:R-:W-:-:S13]  /*1a50*/  FSETP.NEU.FTZ.AND P0, PT, |R0|, +INF , PT ;  /* 0x7f8000000000780b */ /* 0x000fda0003f1d200 */
[----:B------:R-:W-:-:S04]  /*1a60*/  @P0 FFMA R14, R0, 1.84467440737095516160e+19, RZ ;  /* 0x5f800000000e0823 */ /* 0x000fc800000000ff */
[----:B------:R-:W0:Y:S02]  /*1a70*/  @P0 MUFU.RSQ R13, R14 ;  /* 0x0000000e000d0308 */ /* 0x000e240000001400 */
[----:B0-----:R-:W-:Y:S01]  /*1a80*/  @P0 FMUL.FTZ R5, R14, R13 ;  /* 0x0000000d0e050220 */ /* 0x001fe20000410000 */
[----:B------:R-:W-:-:S03]  /*1a90*/  @P0 FMUL.FTZ R10, R13, 0.5 ;  /* 0x3f0000000d0a0820 */ /* 0x000fc60000410000 */
[----:B------:R-:W-:-:S04]  /*1aa0*/  @P0 FADD.FTZ R12, -R5, -RZ ;  /* 0x800000ff050c0221 */ /* 0x000fc80000010100 */
[----:B------:R-:W-:Y:S01]  /*1ab0*/  @P0 FFMA R16, R5, R12, R14 ;  /* 0x0000000c05100223 */ /* 0x000fe2000000000e */
[----:B------:R-:W-:-:S03]  /*1ac0*/  @!P0 MOV R12, R0 ;  /* 0x00000000000c8202 */ /* 0x000fc60000000f00 */
[----:B------:R-:W-:-:S04]  /*1ad0*/  @P0 FFMA R10, R16, R10, R5 ;  /* 0x0000000a100a0223 */ /* 0x000fc80000000005 */
[----:B------:R-:W-:-:S07]  /*1ae0*/  @P0 FMUL.FTZ R12, R10, 2.3283064365386962891e-10 ;  /* 0x2f8000000a0c0820 */ /* 0x000fce0000410000 */
.L_x_78:
[----:B------:R-:W-:-:S04]  /*1af0*/  HFMA2 R5, -RZ, RZ, 0, 0 ;  /* 0x00000000ff057431 */ /* 0x000fc800000001ff */
[----:B------:R-:W-:Y:S05]  /*1b00*/  RET.REL.NODEC R4 `(_Z23kMeansClusterAssignmentP5PointPiS0_ii) ;  /* 0xffffffe4043c7950 */ /* 0x000fea0003c3ffff */
.L_x_79:
        /* <DEDUP_REMOVED lines=15> */
.L_x_81:


//--------------------- .nv.shared._Z20kMeansCentroidUpdateP5PointPiS0_S1_ii --------------------------
	.section	.nv.shared._Z20kMeansCentroidUpdateP5PointPiS0_S1_ii,"aw",@nobits
	.sectionflags	@""
	.align	4
.nv.shared._Z20kMeansCentroidUpdateP5PointPiS0_S1_ii:
	.zero		4096


//--------------------- .nv.shared.reserved.0     --------------------------
	.section	.nv.shared.reserved.0,"aw",@nobits
	.weak		__nv_reservedSMEM_offset_0_alias
	.size		__nv_reservedSMEM_offset_0_alias, 0, 64
	.other		__nv_reservedSMEM_offset_0_alias,@"STO_CUDA_RESERVED_SHARED STV_DEFAULT"
__nv_reservedSMEM_offset_0_alias:
	.zero		0
	.zero		64


//--------------------- .nv.constant0._Z20kMeansCentroidUpdateP5PointPiS0_S1_ii --------------------------
	.section	.nv.constant0._Z20kMeansCentroidUpdateP5PointPiS0_S1_ii,"a",@progbits
	.sectionflags	@""
	.align	4
.nv.constant0._Z20kMeansCentroidUpdateP5PointPiS0_S1_ii:
	.zero		936


//--------------------- .nv.constant0._Z23kMeansClusterAssignmentP5PointPiS0_ii --------------------------
	.section	.nv.constant0._Z23kMeansClusterAssignmentP5PointPiS0_ii,"a",@progbits
	.sectionflags	@""
	.align	4
.nv.constant0._Z23kMeansClusterAssignmentP5PointPiS0_ii:
	.zero		928


//--------------------- SYMBOLS --------------------------

	.type		.nv.reservedSmem.offset0,@object
	.size		.nv.reservedSmem.offset0,0x4
	.type		.nv.reservedSmem.cap,@object
	.size		.nv.reservedSmem.cap,0x4
	.type		malloc,@function
